//
// Generated by NVIDIA NVVM Compiler
//
// Compiler Build ID: CL-36424714
// Cuda compilation tools, release 13.0, V13.0.88
// Based on NVVM 20.0.0
//

.version 9.0
.target sm_100
.address_size 64

	// .globl	_Z12SerialKernelPKfPfm
.extern .shared .align 16 .b8 shm[];

.visible .entry _Z12SerialKernelPKfPfm(
	.param .u64 .ptr .align 1 _Z12SerialKernelPKfPfm_param_0,
	.param .u64 .ptr .align 1 _Z12SerialKernelPKfPfm_param_1,
	.param .u64 _Z12SerialKernelPKfPfm_param_2
)
{
	.reg .pred 	%p<10>;
	.reg .b32 	%f<83>;
	.reg .b64 	%rd<38>;

	ld.param.u64 	%rd23, [_Z12SerialKernelPKfPfm_param_0];
	ld.param.u64 	%rd21, [_Z12SerialKernelPKfPfm_param_1];
	ld.param.u64 	%rd22, [_Z12SerialKernelPKfPfm_param_2];
	cvta.to.global.u64 	%rd1, %rd23;
	setp.eq.s64 	%p1, %rd22, 0;
	mov.f32 	%f82, 0f00000000;
	@%p1 bra 	$L__BB0_13;
	and.b64  	%rd2, %rd22, 15;
	setp.lt.u64 	%p2, %rd22, 16;
	mov.f32 	%f82, 0f00000000;
	mov.b64 	%rd34, 0;
	@%p2 bra 	$L__BB0_4;
	and.b64  	%rd34, %rd22, -16;
	add.s64 	%rd31, %rd1, 32;
	mov.f32 	%f82, 0f00000000;
	mov.u64 	%rd32, %rd34;
$L__BB0_3:
	.pragma "nounroll";
	ld.global.f32 	%f18, [%rd31+-32];
	add.f32 	%f19, %f82, %f18;
	ld.global.f32 	%f20, [%rd31+-28];
	add.f32 	%f21, %f19, %f20;
	ld.global.f32 	%f22, [%rd31+-24];
	add.f32 	%f23, %f21, %f22;
	ld.global.f32 	%f24, [%rd31+-20];
	add.f32 	%f25, %f23, %f24;
	ld.global.f32 	%f26, [%rd31+-16];
	add.f32 	%f27, %f25, %f26;
	ld.global.f32 	%f28, [%rd31+-12];
	add.f32 	%f29, %f27, %f28;
	ld.global.f32 	%f30, [%rd31+-8];
	add.f32 	%f31, %f29, %f30;
	ld.global.f32 	%f32, [%rd31+-4];
	add.f32 	%f33, %f31, %f32;
	ld.global.f32 	%f34, [%rd31];
	add.f32 	%f35, %f33, %f34;
	ld.global.f32 	%f36, [%rd31+4];
	add.f32 	%f37, %f35, %f36;
	ld.global.f32 	%f38, [%rd31+8];
	add.f32 	%f39, %f37, %f38;
	ld.global.f32 	%f40, [%rd31+12];
	add.f32 	%f41, %f39, %f40;
	ld.global.f32 	%f42, [%rd31+16];
	add.f32 	%f43, %f41, %f42;
	ld.global.f32 	%f44, [%rd31+20];
	add.f32 	%f45, %f43, %f44;
	ld.global.f32 	%f46, [%rd31+24];
	add.f32 	%f47, %f45, %f46;
	ld.global.f32 	%f48, [%rd31+28];
	add.f32 	%f82, %f47, %f48;
	add.s64 	%rd32, %rd32, -16;
	add.s64 	%rd31, %rd31, 64;
	setp.ne.s64 	%p3, %rd32, 0;
	@%p3 bra 	$L__BB0_3;
$L__BB0_4:
	setp.eq.s64 	%p4, %rd2, 0;
	@%p4 bra 	$L__BB0_13;
	and.b64  	%rd10, %rd22, 7;
	setp.lt.u64 	%p5, %rd2, 8;
	@%p5 bra 	$L__BB0_7;
	shl.b64 	%rd25, %rd34, 2;
	add.s64 	%rd26, %rd1, %rd25;
	ld.global.f32 	%f50, [%rd26];
	add.f32 	%f51, %f82, %f50;
	ld.global.f32 	%f52, [%rd26+4];
	add.f32 	%f53, %f51, %f52;
	ld.global.f32 	%f54, [%rd26+8];
	add.f32 	%f55, %f53, %f54;
	ld.global.f32 	%f56, [%rd26+12];
	add.f32 	%f57, %f55, %f56;
	ld.global.f32 	%f58, [%rd26+16];
	add.f32 	%f59, %f57, %f58;
	ld.global.f32 	%f60, [%rd26+20];
	add.f32 	%f61, %f59, %f60;
	ld.global.f32 	%f62, [%rd26+24];
	add.f32 	%f63, %f61, %f62;
	ld.global.f32 	%f64, [%rd26+28];
	add.f32 	%f82, %f63, %f64;
	add.s64 	%rd34, %rd34, 8;
$L__BB0_7:
	setp.eq.s64 	%p6, %rd10, 0;
	@%p6 bra 	$L__BB0_13;
	and.b64  	%rd36, %rd22, 3;
	setp.lt.u64 	%p7, %rd10, 4;
	@%p7 bra 	$L__BB0_10;
	shl.b64 	%rd27, %rd34, 2;
	add.s64 	%rd28, %rd1, %rd27;
	ld.global.f32 	%f66, [%rd28];
	add.f32 	%f67, %f82, %f66;
	ld.global.f32 	%f68, [%rd28+4];
	add.f32 	%f69, %f67, %f68;
	ld.global.f32 	%f70, [%rd28+8];
	add.f32 	%f71, %f69, %f70;
	ld.global.f32 	%f72, [%rd28+12];
	add.f32 	%f82, %f71, %f72;
	add.s64 	%rd34, %rd34, 4;
$L__BB0_10:
	setp.eq.s64 	%p8, %rd36, 0;
	@%p8 bra 	$L__BB0_13;
	shl.b64 	%rd29, %rd34, 2;
	add.s64 	%rd37, %rd1, %rd29;
$L__BB0_12:
	.pragma "nounroll";
	ld.global.f32 	%f73, [%rd37];
	add.f32 	%f82, %f82, %f73;
	add.s64 	%rd37, %rd37, 4;
	add.s64 	%rd36, %rd36, -1;
	setp.ne.s64 	%p9, %rd36, 0;
	@%p9 bra 	$L__BB0_12;
$L__BB0_13:
	cvta.to.global.u64 	%rd30, %rd21;
	st.global.f32 	[%rd30], %f82;
	ret;

}
	// .globl	_Z12AtomicKernelPKfPfm
.visible .entry _Z12AtomicKernelPKfPfm(
	.param .u64 .ptr .align 1 _Z12AtomicKernelPKfPfm_param_0,
	.param .u64 .ptr .align 1 _Z12AtomicKernelPKfPfm_param_1,
	.param .u64 _Z12AtomicKernelPKfPfm_param_2
)
{
	.reg .b32 	%r<5>;
	.reg .b32 	%f<3>;
	.reg .b64 	%rd<7>;

	ld.param.u64 	%rd1, [_Z12AtomicKernelPKfPfm_param_0];
	ld.param.u64 	%rd2, [_Z12AtomicKernelPKfPfm_param_1];
	cvta.to.global.u64 	%rd3, %rd2;
	cvta.to.global.u64 	%rd4, %rd1;
	mov.u32 	%r1, %ctaid.x;
	mov.u32 	%r2, %ntid.x;
	mov.u32 	%r3, %tid.x;
	mad.lo.s32 	%r4, %r1, %r2, %r3;
	mul.wide.s32 	%rd5, %r4, 4;
	add.s64 	%rd6, %rd4, %rd5;
	ld.global.f32 	%f1, [%rd6];
	atom.global.add.f32 	%f2, [%rd3], %f1;
	ret;

}
	// .globl	_Z19TwoPassSimpleKernelPKfPfm
.visible .entry _Z19TwoPassSimpleKernelPKfPfm(
	.param .u64 .ptr .align 1 _Z19TwoPassSimpleKernelPKfPfm_param_0,
	.param .u64 .ptr .align 1 _Z19TwoPassSimpleKernelPKfPfm_param_1,
	.param .u64 _Z19TwoPassSimpleKernelPKfPfm_param_2
)
{
	.reg .pred 	%p<21>;
	.reg .b32 	%r<37>;
	.reg .b32 	%f<164>;
	.reg .b64 	%rd<89>;

	ld.param.u64 	%rd50, [_Z19TwoPassSimpleKernelPKfPfm_param_0];
	ld.param.u64 	%rd48, [_Z19TwoPassSimpleKernelPKfPfm_param_1];
	ld.param.u64 	%rd49, [_Z19TwoPassSimpleKernelPKfPfm_param_2];
	cvta.to.global.u64 	%rd1, %rd50;
	mov.u32 	%r7, %nctaid.x;
	cvt.u64.u32 	%rd2, %r7;
	and.b64  	%rd51, %rd49, -4294967296;
	setp.ne.s64 	%p1, %rd51, 0;
	@%p1 bra 	$L__BB2_2;
	cvt.u32.u64 	%r8, %rd2;
	cvt.u32.u64 	%r9, %rd49;
	div.u32 	%r10, %r9, %r8;
	cvt.u64.u32 	%rd74, %r10;
	bra.uni 	$L__BB2_3;
$L__BB2_2:
	div.u64 	%rd74, %rd49, %rd2;
$L__BB2_3:
	mov.u32 	%r11, %ctaid.x;
	cvt.u64.u32 	%rd52, %r11;
	mul.lo.s64 	%rd6, %rd74, %rd52;
	add.s32 	%r12, %r11, 1;
	cvt.u64.u32 	%rd53, %r12;
	sub.s64 	%rd54, %rd53, %rd52;
	mul.lo.s64 	%rd7, %rd74, %rd54;
	cvta.to.global.u64 	%rd55, %rd48;
	mul.wide.u32 	%rd56, %r11, 4;
	add.s64 	%rd8, %rd55, %rd56;
	mov.u32 	%r13, %ntid.x;
	cvt.u64.u32 	%rd9, %r13;
	and.b64  	%rd57, %rd7, -4294967296;
	setp.ne.s64 	%p2, %rd57, 0;
	@%p2 bra 	$L__BB2_5;
	cvt.u32.u64 	%r14, %rd9;
	cvt.u32.u64 	%r15, %rd7;
	div.u32 	%r16, %r15, %r14;
	cvt.u64.u32 	%rd75, %r16;
	bra.uni 	$L__BB2_6;
$L__BB2_5:
	div.u64 	%rd75, %rd7, %rd9;
$L__BB2_6:
	mov.u32 	%r1, %tid.x;
	cvt.u64.u32 	%rd58, %r1;
	mul.lo.s64 	%rd79, %rd75, %rd58;
	add.s32 	%r17, %r1, 1;
	cvt.u64.u32 	%rd59, %r17;
	mul.lo.s64 	%rd60, %rd75, %rd59;
	setp.ge.u64 	%p3, %rd79, %rd60;
	mov.f32 	%f154, 0f00000000;
	@%p3 bra 	$L__BB2_19;
	add.s64 	%rd61, %rd75, -1;
	and.b64  	%rd14, %rd75, 15;
	setp.lt.u64 	%p4, %rd61, 15;
	mov.f32 	%f154, 0f00000000;
	@%p4 bra 	$L__BB2_10;
	and.b64  	%rd77, %rd75, -16;
	add.s64 	%rd62, %rd6, %rd79;
	shl.b64 	%rd63, %rd62, 2;
	add.s64 	%rd64, %rd63, %rd1;
	add.s64 	%rd76, %rd64, 32;
	mov.f32 	%f154, 0f00000000;
$L__BB2_9:
	.pragma "nounroll";
	ld.global.f32 	%f31, [%rd76+-32];
	add.f32 	%f32, %f154, %f31;
	ld.global.f32 	%f33, [%rd76+-28];
	add.f32 	%f34, %f32, %f33;
	ld.global.f32 	%f35, [%rd76+-24];
	add.f32 	%f36, %f34, %f35;
	ld.global.f32 	%f37, [%rd76+-20];
	add.f32 	%f38, %f36, %f37;
	ld.global.f32 	%f39, [%rd76+-16];
	add.f32 	%f40, %f38, %f39;
	ld.global.f32 	%f41, [%rd76+-12];
	add.f32 	%f42, %f40, %f41;
	ld.global.f32 	%f43, [%rd76+-8];
	add.f32 	%f44, %f42, %f43;
	ld.global.f32 	%f45, [%rd76+-4];
	add.f32 	%f46, %f44, %f45;
	ld.global.f32 	%f47, [%rd76];
	add.f32 	%f48, %f46, %f47;
	ld.global.f32 	%f49, [%rd76+4];
	add.f32 	%f50, %f48, %f49;
	ld.global.f32 	%f51, [%rd76+8];
	add.f32 	%f52, %f50, %f51;
	ld.global.f32 	%f53, [%rd76+12];
	add.f32 	%f54, %f52, %f53;
	ld.global.f32 	%f55, [%rd76+16];
	add.f32 	%f56, %f54, %f55;
	ld.global.f32 	%f57, [%rd76+20];
	add.f32 	%f58, %f56, %f57;
	ld.global.f32 	%f59, [%rd76+24];
	add.f32 	%f60, %f58, %f59;
	ld.global.f32 	%f61, [%rd76+28];
	add.f32 	%f154, %f60, %f61;
	add.s64 	%rd79, %rd79, 16;
	add.s64 	%rd77, %rd77, -16;
	add.s64 	%rd76, %rd76, 64;
	setp.ne.s64 	%p5, %rd77, 0;
	@%p5 bra 	$L__BB2_9;
$L__BB2_10:
	setp.eq.s64 	%p6, %rd14, 0;
	@%p6 bra 	$L__BB2_19;
	and.b64  	%rd24, %rd75, 7;
	setp.lt.u64 	%p7, %rd14, 8;
	@%p7 bra 	$L__BB2_13;
	add.s64 	%rd65, %rd79, %rd6;
	shl.b64 	%rd66, %rd65, 2;
	add.s64 	%rd67, %rd1, %rd66;
	ld.global.f32 	%f63, [%rd67];
	add.f32 	%f64, %f154, %f63;
	ld.global.f32 	%f65, [%rd67+4];
	add.f32 	%f66, %f64, %f65;
	ld.global.f32 	%f67, [%rd67+8];
	add.f32 	%f68, %f66, %f67;
	ld.global.f32 	%f69, [%rd67+12];
	add.f32 	%f70, %f68, %f69;
	ld.global.f32 	%f71, [%rd67+16];
	add.f32 	%f72, %f70, %f71;
	ld.global.f32 	%f73, [%rd67+20];
	add.f32 	%f74, %f72, %f73;
	ld.global.f32 	%f75, [%rd67+24];
	add.f32 	%f76, %f74, %f75;
	ld.global.f32 	%f77, [%rd67+28];
	add.f32 	%f154, %f76, %f77;
	add.s64 	%rd79, %rd79, 8;
$L__BB2_13:
	setp.eq.s64 	%p8, %rd24, 0;
	@%p8 bra 	$L__BB2_19;
	and.b64  	%rd82, %rd75, 3;
	setp.lt.u64 	%p9, %rd24, 4;
	@%p9 bra 	$L__BB2_16;
	add.s64 	%rd68, %rd79, %rd6;
	shl.b64 	%rd69, %rd68, 2;
	add.s64 	%rd70, %rd1, %rd69;
	ld.global.f32 	%f79, [%rd70];
	add.f32 	%f80, %f154, %f79;
	ld.global.f32 	%f81, [%rd70+4];
	add.f32 	%f82, %f80, %f81;
	ld.global.f32 	%f83, [%rd70+8];
	add.f32 	%f84, %f82, %f83;
	ld.global.f32 	%f85, [%rd70+12];
	add.f32 	%f154, %f84, %f85;
	add.s64 	%rd79, %rd79, 4;
$L__BB2_16:
	setp.eq.s64 	%p10, %rd82, 0;
	@%p10 bra 	$L__BB2_19;
	add.s64 	%rd71, %rd79, %rd6;
	shl.b64 	%rd72, %rd71, 2;
	add.s64 	%rd83, %rd1, %rd72;
$L__BB2_18:
	.pragma "nounroll";
	ld.global.f32 	%f86, [%rd83];
	add.f32 	%f154, %f154, %f86;
	add.s64 	%rd83, %rd83, 4;
	add.s64 	%rd82, %rd82, -1;
	setp.ne.s64 	%p11, %rd82, 0;
	@%p11 bra 	$L__BB2_18;
$L__BB2_19:
	shl.b32 	%r18, %r1, 2;
	mov.u32 	%r19, shm;
	add.s32 	%r20, %r19, %r18;
	st.shared.f32 	[%r20], %f154;
	bar.sync 	0;
	setp.ne.s32 	%p12, %r1, 0;
	@%p12 bra 	$L__BB2_33;
	cvt.u32.u64 	%r21, %rd9;
	and.b64  	%rd35, %rd9, 15;
	setp.lt.u32 	%p13, %r21, 16;
	mov.f32 	%f163, 0f00000000;
	mov.b64 	%rd86, 0;
	@%p13 bra 	$L__BB2_23;
	add.s32 	%r35, %r19, 32;
	and.b64  	%rd86, %rd9, 2032;
	mov.f32 	%f163, 0f00000000;
	mov.u64 	%rd84, %rd86;
$L__BB2_22:
	.pragma "nounroll";
	ld.shared.v4.f32 	{%f90, %f91, %f92, %f93}, [%r35+-32];
	add.f32 	%f94, %f163, %f90;
	add.f32 	%f95, %f94, %f91;
	add.f32 	%f96, %f95, %f92;
	add.f32 	%f97, %f96, %f93;
	ld.shared.v4.f32 	{%f98, %f99, %f100, %f101}, [%r35+-16];
	add.f32 	%f102, %f97, %f98;
	add.f32 	%f103, %f102, %f99;
	add.f32 	%f104, %f103, %f100;
	add.f32 	%f105, %f104, %f101;
	ld.shared.v4.f32 	{%f106, %f107, %f108, %f109}, [%r35];
	add.f32 	%f110, %f105, %f106;
	add.f32 	%f111, %f110, %f107;
	add.f32 	%f112, %f111, %f108;
	add.f32 	%f113, %f112, %f109;
	ld.shared.v4.f32 	{%f114, %f115, %f116, %f117}, [%r35+16];
	add.f32 	%f118, %f113, %f114;
	add.f32 	%f119, %f118, %f115;
	add.f32 	%f120, %f119, %f116;
	add.f32 	%f163, %f120, %f117;
	add.s64 	%rd84, %rd84, -16;
	add.s32 	%r35, %r35, 64;
	setp.ne.s64 	%p14, %rd84, 0;
	@%p14 bra 	$L__BB2_22;
$L__BB2_23:
	setp.eq.s64 	%p15, %rd35, 0;
	@%p15 bra 	$L__BB2_32;
	and.b64  	%rd40, %rd9, 7;
	setp.lt.u64 	%p16, %rd35, 8;
	@%p16 bra 	$L__BB2_26;
	cvt.u32.u64 	%r24, %rd86;
	shl.b32 	%r25, %r24, 2;
	add.s32 	%r27, %r19, %r25;
	ld.shared.f32 	%f122, [%r27];
	add.f32 	%f123, %f163, %f122;
	ld.shared.f32 	%f124, [%r27+4];
	add.f32 	%f125, %f123, %f124;
	ld.shared.f32 	%f126, [%r27+8];
	add.f32 	%f127, %f125, %f126;
	ld.shared.f32 	%f128, [%r27+12];
	add.f32 	%f129, %f127, %f128;
	ld.shared.f32 	%f130, [%r27+16];
	add.f32 	%f131, %f129, %f130;
	ld.shared.f32 	%f132, [%r27+20];
	add.f32 	%f133, %f131, %f132;
	ld.shared.f32 	%f134, [%r27+24];
	add.f32 	%f135, %f133, %f134;
	ld.shared.f32 	%f136, [%r27+28];
	add.f32 	%f163, %f135, %f136;
	add.s64 	%rd86, %rd86, 8;
$L__BB2_26:
	setp.eq.s64 	%p17, %rd40, 0;
	@%p17 bra 	$L__BB2_32;
	and.b64  	%rd88, %rd9, 3;
	setp.lt.u64 	%p18, %rd40, 4;
	@%p18 bra 	$L__BB2_29;
	cvt.u32.u64 	%r28, %rd86;
	shl.b32 	%r29, %r28, 2;
	add.s32 	%r31, %r19, %r29;
	ld.shared.f32 	%f138, [%r31];
	add.f32 	%f139, %f163, %f138;
	ld.shared.f32 	%f140, [%r31+4];
	add.f32 	%f141, %f139, %f140;
	ld.shared.f32 	%f142, [%r31+8];
	add.f32 	%f143, %f141, %f142;
	ld.shared.f32 	%f144, [%r31+12];
	add.f32 	%f163, %f143, %f144;
	add.s64 	%rd86, %rd86, 4;
$L__BB2_29:
	setp.eq.s64 	%p19, %rd88, 0;
	@%p19 bra 	$L__BB2_32;
	cvt.u32.u64 	%r32, %rd86;
	shl.b32 	%r33, %r32, 2;
	add.s32 	%r36, %r19, %r33;
$L__BB2_31:
	.pragma "nounroll";
	ld.shared.f32 	%f145, [%r36];
	add.f32 	%f163, %f163, %f145;
	add.s32 	%r36, %r36, 4;
	add.s64 	%rd88, %rd88, -1;
	setp.ne.s64 	%p20, %rd88, 0;
	@%p20 bra 	$L__BB2_31;
$L__BB2_32:
	st.global.f32 	[%rd8], %f163;
$L__BB2_33:
	ret;

}
	// .globl	_Z24TwoPassInterleavedKernelPKfPfm
.visible .entry _Z24TwoPassInterleavedKernelPKfPfm(
	.param .u64 .ptr .align 1 _Z24TwoPassInterleavedKernelPKfPfm_param_0,
	.param .u64 .ptr .align 1 _Z24TwoPassInterleavedKernelPKfPfm_param_1,
	.param .u64 _Z24TwoPassInterleavedKernelPKfPfm_param_2
)
{
	.reg .pred 	%p<12>;
	.reg .b32 	%r<33>;
	.reg .b32 	%f<90>;
	.reg .b64 	%rd<34>;

	ld.param.u64 	%rd19, [_Z24TwoPassInterleavedKernelPKfPfm_param_0];
	ld.param.u64 	%rd20, [_Z24TwoPassInterleavedKernelPKfPfm_param_1];
	ld.param.u64 	%rd21, [_Z24TwoPassInterleavedKernelPKfPfm_param_2];
	mov.u32 	%r1, %ctaid.x;
	mov.u32 	%r2, %ntid.x;
	mov.u32 	%r3, %tid.x;
	mad.lo.s32 	%r30, %r1, %r2, %r3;
	cvt.s64.s32 	%rd28, %r30;
	setp.le.u64 	%p1, %rd21, %rd28;
	mov.f32 	%f80, 0f00000000;
	@%p1 bra 	$L__BB3_3;
	mov.u32 	%r13, %nctaid.x;
	mul.lo.s32 	%r5, %r13, %r2;
	cvta.to.global.u64 	%rd2, %rd19;
	mov.f32 	%f80, 0f00000000;
$L__BB3_2:
	shl.b64 	%rd22, %rd28, 2;
	add.s64 	%rd23, %rd2, %rd22;
	ld.global.f32 	%f19, [%rd23];
	add.f32 	%f80, %f80, %f19;
	add.s32 	%r30, %r30, %r5;
	cvt.s64.s32 	%rd28, %r30;
	setp.gt.u64 	%p2, %rd21, %rd28;
	@%p2 bra 	$L__BB3_2;
$L__BB3_3:
	shl.b32 	%r14, %r3, 2;
	mov.u32 	%r15, shm;
	add.s32 	%r16, %r15, %r14;
	st.shared.f32 	[%r16], %f80;
	bar.sync 	0;
	setp.ne.s32 	%p3, %r3, 0;
	@%p3 bra 	$L__BB3_17;
	cvt.u64.u32 	%rd5, %r2;
	and.b64  	%rd6, %rd5, 15;
	setp.lt.u32 	%p4, %r2, 16;
	mov.f32 	%f89, 0f00000000;
	mov.b64 	%rd31, 0;
	@%p4 bra 	$L__BB3_7;
	add.s32 	%r31, %r15, 32;
	and.b64  	%rd31, %rd5, 2032;
	mov.f32 	%f89, 0f00000000;
	mov.u64 	%rd29, %rd31;
$L__BB3_6:
	.pragma "nounroll";
	ld.shared.v4.f32 	{%f23, %f24, %f25, %f26}, [%r31+-32];
	add.f32 	%f27, %f89, %f23;
	add.f32 	%f28, %f27, %f24;
	add.f32 	%f29, %f28, %f25;
	add.f32 	%f30, %f29, %f26;
	ld.shared.v4.f32 	{%f31, %f32, %f33, %f34}, [%r31+-16];
	add.f32 	%f35, %f30, %f31;
	add.f32 	%f36, %f35, %f32;
	add.f32 	%f37, %f36, %f33;
	add.f32 	%f38, %f37, %f34;
	ld.shared.v4.f32 	{%f39, %f40, %f41, %f42}, [%r31];
	add.f32 	%f43, %f38, %f39;
	add.f32 	%f44, %f43, %f40;
	add.f32 	%f45, %f44, %f41;
	add.f32 	%f46, %f45, %f42;
	ld.shared.v4.f32 	{%f47, %f48, %f49, %f50}, [%r31+16];
	add.f32 	%f51, %f46, %f47;
	add.f32 	%f52, %f51, %f48;
	add.f32 	%f53, %f52, %f49;
	add.f32 	%f89, %f53, %f50;
	add.s64 	%rd29, %rd29, -16;
	add.s32 	%r31, %r31, 64;
	setp.ne.s64 	%p5, %rd29, 0;
	@%p5 bra 	$L__BB3_6;
$L__BB3_7:
	setp.eq.s64 	%p6, %rd6, 0;
	@%p6 bra 	$L__BB3_16;
	and.b64  	%rd11, %rd5, 7;
	setp.lt.u64 	%p7, %rd6, 8;
	@%p7 bra 	$L__BB3_10;
	cvt.u32.u64 	%r19, %rd31;
	shl.b32 	%r20, %r19, 2;
	add.s32 	%r22, %r15, %r20;
	ld.shared.f32 	%f55, [%r22];
	add.f32 	%f56, %f89, %f55;
	ld.shared.f32 	%f57, [%r22+4];
	add.f32 	%f58, %f56, %f57;
	ld.shared.f32 	%f59, [%r22+8];
	add.f32 	%f60, %f58, %f59;
	ld.shared.f32 	%f61, [%r22+12];
	add.f32 	%f62, %f60, %f61;
	ld.shared.f32 	%f63, [%r22+16];
	add.f32 	%f64, %f62, %f63;
	ld.shared.f32 	%f65, [%r22+20];
	add.f32 	%f66, %f64, %f65;
	ld.shared.f32 	%f67, [%r22+24];
	add.f32 	%f68, %f66, %f67;
	ld.shared.f32 	%f69, [%r22+28];
	add.f32 	%f89, %f68, %f69;
	add.s64 	%rd31, %rd31, 8;
$L__BB3_10:
	setp.eq.s64 	%p8, %rd11, 0;
	@%p8 bra 	$L__BB3_16;
	and.b64  	%rd33, %rd5, 3;
	setp.lt.u64 	%p9, %rd11, 4;
	@%p9 bra 	$L__BB3_13;
	cvt.u32.u64 	%r23, %rd31;
	shl.b32 	%r24, %r23, 2;
	add.s32 	%r26, %r15, %r24;
	ld.shared.f32 	%f71, [%r26];
	add.f32 	%f72, %f89, %f71;
	ld.shared.f32 	%f73, [%r26+4];
	add.f32 	%f74, %f72, %f73;
	ld.shared.f32 	%f75, [%r26+8];
	add.f32 	%f76, %f74, %f75;
	ld.shared.f32 	%f77, [%r26+12];
	add.f32 	%f89, %f76, %f77;
	add.s64 	%rd31, %rd31, 4;
$L__BB3_13:
	setp.eq.s64 	%p10, %rd33, 0;
	@%p10 bra 	$L__BB3_16;
	cvt.u32.u64 	%r27, %rd31;
	shl.b32 	%r28, %r27, 2;
	add.s32 	%r32, %r15, %r28;
$L__BB3_15:
	.pragma "nounroll";
	ld.shared.f32 	%f78, [%r32];
	add.f32 	%f89, %f89, %f78;
	add.s32 	%r32, %r32, 4;
	add.s64 	%rd33, %rd33, -1;
	setp.ne.s64 	%p11, %rd33, 0;
	@%p11 bra 	$L__BB3_15;
$L__BB3_16:
	cvta.to.global.u64 	%rd25, %rd20;
	mul.wide.u32 	%rd26, %r1, 4;
	add.s64 	%rd27, %rd25, %rd26;
	st.global.f32 	[%rd27], %f89;
$L__BB3_17:
	ret;

}
	// .globl	_Z14baselineKernelPKfPfm
.visible .entry _Z14baselineKernelPKfPfm(
	.param .u64 .ptr .align 1 _Z14baselineKernelPKfPfm_param_0,
	.param .u64 .ptr .align 1 _Z14baselineKernelPKfPfm_param_1,
	.param .u64 _Z14baselineKernelPKfPfm_param_2
)
{
	.reg .pred 	%p<7>;
	.reg .b32 	%r<21>;
	.reg .b32 	%f<13>;
	.reg .b64 	%rd<14>;

	ld.param.u64 	%rd5, [_Z14baselineKernelPKfPfm_param_0];
	ld.param.u64 	%rd6, [_Z14baselineKernelPKfPfm_param_1];
	ld.param.u64 	%rd7, [_Z14baselineKernelPKfPfm_param_2];
	mov.u32 	%r1, %ctaid.x;
	mov.u32 	%r2, %ntid.x;
	mov.u32 	%r3, %tid.x;
	mad.lo.s32 	%r19, %r1, %r2, %r3;
	cvt.s64.s32 	%rd13, %r19;
	setp.le.u64 	%p1, %rd7, %rd13;
	mov.f32 	%f12, 0f00000000;
	@%p1 bra 	$L__BB4_3;
	mov.u32 	%r11, %nctaid.x;
	mul.lo.s32 	%r5, %r11, %r2;
	cvta.to.global.u64 	%rd2, %rd5;
	mov.f32 	%f12, 0f00000000;
$L__BB4_2:
	shl.b64 	%rd8, %rd13, 2;
	add.s64 	%rd9, %rd2, %rd8;
	ld.global.f32 	%f6, [%rd9];
	add.f32 	%f12, %f12, %f6;
	add.s32 	%r19, %r19, %r5;
	cvt.s64.s32 	%rd13, %r19;
	setp.gt.u64 	%p2, %rd7, %rd13;
	@%p2 bra 	$L__BB4_2;
$L__BB4_3:
	shl.b32 	%r12, %r3, 2;
	mov.u32 	%r13, shm;
	add.s32 	%r8, %r13, %r12;
	st.shared.f32 	[%r8], %f12;
	bar.sync 	0;
	setp.lt.u32 	%p3, %r2, 2;
	@%p3 bra 	$L__BB4_8;
	mov.b32 	%r20, 1;
$L__BB4_5:
	shl.b32 	%r10, %r20, 1;
	add.s32 	%r15, %r10, -1;
	and.b32  	%r16, %r15, %r3;
	setp.ne.s32 	%p4, %r16, 0;
	@%p4 bra 	$L__BB4_7;
	shl.b32 	%r17, %r20, 2;
	add.s32 	%r18, %r8, %r17;
	ld.shared.f32 	%f7, [%r18];
	ld.shared.f32 	%f8, [%r8];
	add.f32 	%f9, %f7, %f8;
	st.shared.f32 	[%r8], %f9;
$L__BB4_7:
	bar.sync 	0;
	setp.lt.u32 	%p5, %r10, %r2;
	mov.u32 	%r20, %r10;
	@%p5 bra 	$L__BB4_5;
$L__BB4_8:
	setp.ne.s32 	%p6, %r3, 0;
	@%p6 bra 	$L__BB4_10;
	ld.shared.f32 	%f10, [shm];
	cvta.to.global.u64 	%rd10, %rd6;
	mul.wide.u32 	%rd11, %r1, 4;
	add.s64 	%rd12, %rd10, %rd11;
	st.global.f32 	[%rd12], %f10;
$L__BB4_10:
	ret;

}
	// .globl	_Z16warpBranchKernelPKfPfm
.visible .entry _Z16warpBranchKernelPKfPfm(
	.param .u64 .ptr .align 1 _Z16warpBranchKernelPKfPfm_param_0,
	.param .u64 .ptr .align 1 _Z16warpBranchKernelPKfPfm_param_1,
	.param .u64 _Z16warpBranchKernelPKfPfm_param_2
)
{
	.reg .pred 	%p<7>;
	.reg .b32 	%r<24>;
	.reg .b32 	%f<13>;
	.reg .b64 	%rd<14>;

	ld.param.u64 	%rd5, [_Z16warpBranchKernelPKfPfm_param_0];
	ld.param.u64 	%rd6, [_Z16warpBranchKernelPKfPfm_param_1];
	ld.param.u64 	%rd7, [_Z16warpBranchKernelPKfPfm_param_2];
	mov.u32 	%r1, %ctaid.x;
	mov.u32 	%r2, %ntid.x;
	mov.u32 	%r3, %tid.x;
	mad.lo.s32 	%r22, %r1, %r2, %r3;
	cvt.s64.s32 	%rd13, %r22;
	setp.le.u64 	%p1, %rd7, %rd13;
	mov.f32 	%f12, 0f00000000;
	@%p1 bra 	$L__BB5_3;
	mov.u32 	%r11, %nctaid.x;
	mul.lo.s32 	%r5, %r11, %r2;
	cvta.to.global.u64 	%rd2, %rd5;
	mov.f32 	%f12, 0f00000000;
$L__BB5_2:
	shl.b64 	%rd8, %rd13, 2;
	add.s64 	%rd9, %rd2, %rd8;
	ld.global.f32 	%f6, [%rd9];
	add.f32 	%f12, %f12, %f6;
	add.s32 	%r22, %r22, %r5;
	cvt.s64.s32 	%rd13, %r22;
	setp.gt.u64 	%p2, %rd7, %rd13;
	@%p2 bra 	$L__BB5_2;
$L__BB5_3:
	shl.b32 	%r12, %r3, 2;
	mov.u32 	%r13, shm;
	add.s32 	%r14, %r13, %r12;
	st.shared.f32 	[%r14], %f12;
	bar.sync 	0;
	setp.lt.u32 	%p3, %r2, 2;
	@%p3 bra 	$L__BB5_8;
	mov.b32 	%r23, 1;
$L__BB5_5:
	shl.b32 	%r9, %r23, 1;
	mul.lo.s32 	%r10, %r9, %r3;
	setp.ge.u32 	%p4, %r10, %r2;
	@%p4 bra 	$L__BB5_7;
	add.s32 	%r16, %r10, %r23;
	shl.b32 	%r17, %r16, 2;
	add.s32 	%r19, %r13, %r17;
	ld.shared.f32 	%f7, [%r19];
	shl.b32 	%r20, %r10, 2;
	add.s32 	%r21, %r13, %r20;
	ld.shared.f32 	%f8, [%r21];
	add.f32 	%f9, %f7, %f8;
	st.shared.f32 	[%r21], %f9;
$L__BB5_7:
	bar.sync 	0;
	setp.lt.u32 	%p5, %r9, %r2;
	mov.u32 	%r23, %r9;
	@%p5 bra 	$L__BB5_5;
$L__BB5_8:
	setp.ne.s32 	%p6, %r3, 0;
	@%p6 bra 	$L__BB5_10;
	ld.shared.f32 	%f10, [shm];
	cvta.to.global.u64 	%rd10, %rd6;
	mul.wide.u32 	%rd11, %r1, 4;
	add.s64 	%rd12, %rd10, %rd11;
	st.global.f32 	[%rd12], %f10;
$L__BB5_10:
	ret;

}
	// .globl	_Z28TwoPassSharedOptimizedKernelPKfPfm
.visible .entry _Z28TwoPassSharedOptimizedKernelPKfPfm(
	.param .u64 .ptr .align 1 _Z28TwoPassSharedOptimizedKernelPKfPfm_param_0,
	.param .u64 .ptr .align 1 _Z28TwoPassSharedOptimizedKernelPKfPfm_param_1,
	.param .u64 _Z28TwoPassSharedOptimizedKernelPKfPfm_param_2
)
{
	.reg .pred 	%p<7>;
	.reg .b32 	%r<18>;
	.reg .b32 	%f<13>;
	.reg .b64 	%rd<14>;

	ld.param.u64 	%rd5, [_Z28TwoPassSharedOptimizedKernelPKfPfm_param_0];
	ld.param.u64 	%rd6, [_Z28TwoPassSharedOptimizedKernelPKfPfm_param_1];
	ld.param.u64 	%rd7, [_Z28TwoPassSharedOptimizedKernelPKfPfm_param_2];
	mov.u32 	%r1, %ctaid.x;
	mov.u32 	%r17, %ntid.x;
	mov.u32 	%r3, %tid.x;
	mad.lo.s32 	%r16, %r1, %r17, %r3;
	cvt.s64.s32 	%rd13, %r16;
	setp.le.u64 	%p1, %rd7, %rd13;
	mov.f32 	%f12, 0f00000000;
	@%p1 bra 	$L__BB6_3;
	mov.u32 	%r11, %nctaid.x;
	mul.lo.s32 	%r5, %r11, %r17;
	cvta.to.global.u64 	%rd2, %rd5;
	mov.f32 	%f12, 0f00000000;
$L__BB6_2:
	shl.b64 	%rd8, %rd13, 2;
	add.s64 	%rd9, %rd2, %rd8;
	ld.global.f32 	%f6, [%rd9];
	add.f32 	%f12, %f12, %f6;
	add.s32 	%r16, %r16, %r5;
	cvt.s64.s32 	%rd13, %r16;
	setp.gt.u64 	%p2, %rd7, %rd13;
	@%p2 bra 	$L__BB6_2;
$L__BB6_3:
	shl.b32 	%r12, %r3, 2;
	mov.u32 	%r13, shm;
	add.s32 	%r8, %r13, %r12;
	st.shared.f32 	[%r8], %f12;
	bar.sync 	0;
	setp.lt.u32 	%p3, %r17, 2;
	@%p3 bra 	$L__BB6_7;
$L__BB6_4:
	shr.u32 	%r10, %r17, 1;
	setp.ge.u32 	%p4, %r3, %r10;
	@%p4 bra 	$L__BB6_6;
	shl.b32 	%r14, %r10, 2;
	add.s32 	%r15, %r8, %r14;
	ld.shared.f32 	%f7, [%r15];
	ld.shared.f32 	%f8, [%r8];
	add.f32 	%f9, %f7, %f8;
	st.shared.f32 	[%r8], %f9;
$L__BB6_6:
	bar.sync 	0;
	setp.gt.u32 	%p5, %r17, 3;
	mov.u32 	%r17, %r10;
	@%p5 bra 	$L__BB6_4;
$L__BB6_7:
	setp.ne.s32 	%p6, %r3, 0;
	@%p6 bra 	$L__BB6_9;
	ld.shared.f32 	%f10, [shm];
	cvta.to.global.u64 	%rd10, %rd6;
	mul.wide.u32 	%rd11, %r1, 4;
	add.s64 	%rd12, %rd10, %rd11;
	st.global.f32 	[%rd12], %f10;
$L__BB6_9:
	ret;

}


// ===== COMPILED SASS (sm_100) =====

	.target	sm_100

	.elftype	@"ET_EXEC"


//--------------------- .note.nv.tkinfo           --------------------------
	.section	.note.nv.tkinfo,"",@"SHT_NOTE"
	.sectionflags	@"SHF_NOTE_NV_TKINFO"
	.tkinfo
        /*0018*/ 	.word	0x00000002
        /*0030*/ 	.string	""
        /*0030*/ 	.string	"ptxas"
        /*0030*/ 	.string	"Cuda compilation tools, release 13.0, V13.0.88"
        /*0030*/ 	.string	"Build cuda_13.0.r13.0/compiler.36424714_0"
        /*0030*/ 	.string	"-arch sm_100 -m 64 "



//--------------------- .note.nv.cuinfo           --------------------------
	.section	.note.nv.cuinfo,"",@"SHT_NOTE"
	.sectionflags	@"SHF_NOTE_NV_CUINFO"
        /*0018*/ 	.short	0x0002
        /*001a*/ 	.short	0x0064
        /*001c*/ 	.short	0x0082
	.zero		2


//--------------------- .nv.info                  --------------------------
	.section	.nv.info,"",@"SHT_CUDA_INFO"
	.align	4


	//----- nvinfo : EIATTR_REGCOUNT
	.align		4
        /*0000*/ 	.byte	0x04, 0x2f
        /*0002*/ 	.short	(.L_1 - .L_0)
	.align		4
.L_0:
        /*0004*/ 	.word	index@(_Z12SerialKernelPKfPfm)
        /*0008*/ 	.word	0x0000001e


	//----- nvinfo : EIATTR_FRAME_SIZE
	.align		4
.L_1:
        /*000c*/ 	.byte	0x04, 0x11
        /*000e*/ 	.short	(.L_3 - .L_2)
	.align		4
.L_2:
        /*0010*/ 	.word	index@(_Z12SerialKernelPKfPfm)
        /*0014*/ 	.word	0x00000000


	//----- nvinfo : EIATTR_REGCOUNT
	.align		4
.L_3:
        /*0018*/ 	.byte	0x04, 0x2f
        /*001a*/ 	.short	(.L_5 - .L_4)
	.align		4
.L_4:
        /*001c*/ 	.word	index@(_Z12AtomicKernelPKfPfm)
        /*0020*/ 	.word	0x00000008


	//----- nvinfo : EIATTR_FRAME_SIZE
	.align		4
.L_5:
        /*0024*/ 	.byte	0x04, 0x11
        /*0026*/ 	.short	(.L_7 - .L_6)
	.align		4
.L_6:
        /*0028*/ 	.word	index@(_Z12AtomicKernelPKfPfm)
        /*002c*/ 	.word	0x00000000


	//----- nvinfo : EIATTR_REGCOUNT
	.align		4
.L_7:
        /*0030*/ 	.byte	0x04, 0x2f
        /*0032*/ 	.short	(.L_9 - .L_8)
	.align		4
.L_8:
        /*0034*/ 	.word	index@(_Z19TwoPassSimpleKernelPKfPfm)
        /*0038*/ 	.word	0x00000020


	//----- nvinfo : EIATTR_FRAME_SIZE
	.align		4
.L_9:
        /*003c*/ 	.byte	0x04, 0x11
        /*003e*/ 	.short	(.L_11 - .L_10)
	.align		4
.L_10:
        /*0040*/ 	.word	index@($__internal_0_$__cuda_sm20_div_u64)
        /*0044*/ 	.word	0x00000000


	//----- nvinfo : EIATTR_FRAME_SIZE
	.align		4
.L_11:
        /*0048*/ 	.byte	0x04, 0x11
        /*004a*/ 	.short	(.L_13 - .L_12)
	.align		4
.L_12:
        /*004c*/ 	.word	index@(_Z19TwoPassSimpleKernelPKfPfm)
        /*0050*/ 	.word	0x00000000


	//----- nvinfo : EIATTR_REGCOUNT
	.align		4
.L_13:
        /*0054*/ 	.byte	0x04, 0x2f
        /*0056*/ 	.short	(.L_15 - .L_14)
	.align		4
.L_14:
        /*0058*/ 	.word	index@(_Z24TwoPassInterleavedKernelPKfPfm)
        /*005c*/ 	.word	0x00000016


	//----- nvinfo : EIATTR_FRAME_SIZE
	.align		4
.L_15:
        /*0060*/ 	.byte	0x04, 0x11
        /*0062*/ 	.short	(.L_17 - .L_16)
	.align		4
.L_16:
        /*0064*/ 	.word	index@(_Z24TwoPassInterleavedKernelPKfPfm)
        /*0068*/ 	.word	0x00000000


	//----- nvinfo : EIATTR_REGCOUNT
	.align		4
.L_17:
        /*006c*/ 	.byte	0x04, 0x2f
        /*006e*/ 	.short	(.L_19 - .L_18)
	.align		4
.L_18:
        /*0070*/ 	.word	index@(_Z14baselineKernelPKfPfm)
        /*0074*/ 	.word	0x0000000c


	//----- nvinfo : EIATTR_FRAME_SIZE
	.align		4
.L_19:
        /*0078*/ 	.byte	0x04, 0x11
        /*007a*/ 	.short	(.L_21 - .L_20)
	.align		4
.L_20:
        /*007c*/ 	.word	index@(_Z14baselineKernelPKfPfm)
        /*0080*/ 	.word	0x00000000


	//----- nvinfo : EIATTR_REGCOUNT
	.align		4
.L_21:
        /*0084*/ 	.byte	0x04, 0x2f
        /*0086*/ 	.short	(.L_23 - .L_22)
	.align		4
.L_22:
        /*0088*/ 	.word	index@(_Z16warpBranchKernelPKfPfm)
        /*008c*/ 	.word	0x0000000c


	//----- nvinfo : EIATTR_FRAME_SIZE
	.align		4
.L_23:
        /*0090*/ 	.byte	0x04, 0x11
        /*0092*/ 	.short	(.L_25 - .L_24)
	.align		4
.L_24:
        /*0094*/ 	.word	index@(_Z16warpBranchKernelPKfPfm)
        /*0098*/ 	.word	0x00000000


	//----- nvinfo : EIATTR_REGCOUNT
	.align		4
.L_25:
        /*009c*/ 	.byte	0x04, 0x2f
        /*009e*/ 	.short	(.L_27 - .L_26)
	.align		4
.L_26:
        /*00a0*/ 	.word	index@(_Z28TwoPassSharedOptimizedKernelPKfPfm)
        /*00a4*/ 	.word	0x0000000e


	//----- nvinfo : EIATTR_FRAME_SIZE
	.align		4
.L_27:
        /*00a8*/ 	.byte	0x04, 0x11
        /*00aa*/ 	.short	(.L_29 - .L_28)
	.align		4
.L_28:
        /*00ac*/ 	.word	index@(_Z28TwoPassSharedOptimizedKernelPKfPfm)
        /*00b0*/ 	.word	0x00000000


	//----- nvinfo : EIATTR_MIN_STACK_SIZE
	.align		4
.L_29:
        /*00b4*/ 	.byte	0x04, 0x12
        /*00b6*/ 	.short	(.L_31 - .L_30)
	.align		4
.L_30:
        /*00b8*/ 	.word	index@(_Z28TwoPassSharedOptimizedKernelPKfPfm)
        /*00bc*/ 	.word	0x00000000


	//----- nvinfo : EIATTR_MIN_STACK_SIZE
	.align		4
.L_31:
        /*00c0*/ 	.byte	0x04, 0x12
        /*00c2*/ 	.short	(.L_33 - .L_32)
	.align		4
.L_32:
        /*00c4*/ 	.word	index@(_Z16warpBranchKernelPKfPfm)
        /*00c8*/ 	.word	0x00000000


	//----- nvinfo : EIATTR_MIN_STACK_SIZE
	.align		4
.L_33:
        /*00cc*/ 	.byte	0x04, 0x12
        /*00ce*/ 	.short	(.L_35 - .L_34)
	.align		4
.L_34:
        /*00d0*/ 	.word	index@(_Z14baselineKernelPKfPfm)
        /*00d4*/ 	.word	0x00000000


	//----- nvinfo : EIATTR_MIN_STACK_SIZE
	.align		4
.L_35:
        /*00d8*/ 	.byte	0x04, 0x12
        /*00da*/ 	.short	(.L_37 - .L_36)
	.align		4
.L_36:
        /*00dc*/ 	.word	index@(_Z24TwoPassInterleavedKernelPKfPfm)
        /*00e0*/ 	.word	0x00000000


	//----- nvinfo : EIATTR_MIN_STACK_SIZE
	.align		4
.L_37:
        /*00e4*/ 	.byte	0x04, 0x12
        /*00e6*/ 	.short	(.L_39 - .L_38)
	.align		4
.L_38:
        /*00e8*/ 	.word	index@(_Z19TwoPassSimpleKernelPKfPfm)
        /*00ec*/ 	.word	0x00000000


	//----- nvinfo : EIATTR_MIN_STACK_SIZE
	.align		4
.L_39:
        /*00f0*/ 	.byte	0x04, 0x12
        /*00f2*/ 	.short	(.L_41 - .L_40)
	.align		4
.L_40:
        /*00f4*/ 	.word	index@(_Z12AtomicKernelPKfPfm)
        /*00f8*/ 	.word	0x00000000


	//----- nvinfo : EIATTR_MIN_STACK_SIZE
	.align		4
.L_41:
        /*00fc*/ 	.byte	0x04, 0x12
        /*00fe*/ 	.short	(.L_43 - .L_42)
	.align		4
.L_42:
        /*0100*/ 	.word	index@(_Z12SerialKernelPKfPfm)
        /*0104*/ 	.word	0x00000000
.L_43:


//--------------------- .nv.compat                --------------------------
	.section	.nv.compat,"",@"SHT_CUDA_COMPAT_INFO"
	.align	4
        /*0000*/ 	.byte	0x02, 0x09, 0x00, 0x00, 0x02, 0x02, 0x01, 0x00, 0x02, 0x05, 0x05, 0x00, 0x03, 0x07, 0x01, 0x01
        /*0010*/ 	.byte	0x02, 0x03, 0x00, 0x00, 0x02, 0x06, 0x01, 0x00, 0x04, 0x0b, 0x08, 0x00, 0x09, 0x00, 0x00, 0x00
        /*0020*/ 	.byte	0x00, 0x00, 0x00, 0x00


//--------------------- .nv.info._Z28TwoPassSharedOptimizedKernelPKfPfm --------------------------
	.section	.nv.info._Z28TwoPassSharedOptimizedKernelPKfPfm,"",@"SHT_CUDA_INFO"
	.sectionflags	@""
	.align	4


	//----- nvinfo : EIATTR_CUDA_API_VERSION
	.align		4
        /*0000*/ 	.byte	0x04, 0x37
        /*0002*/ 	.short	(.L_45 - .L_44)
.L_44:
        /*0004*/ 	.word	0x00000082


	//----- nvinfo : EIATTR_KPARAM_INFO
	.align		4
.L_45:
        /*0008*/ 	.byte	0x04, 0x17
        /*000a*/ 	.short	(.L_47 - .L_46)
.L_46:
        /*000c*/ 	.word	0x00000000
        /*0010*/ 	.short	0x0002
        /*0012*/ 	.short	0x0010
        /*0014*/ 	.byte	0x00, 0xf0, 0x21, 0x00


	//----- nvinfo : EIATTR_KPARAM_INFO
	.align		4
.L_47:
        /*0018*/ 	.byte	0x04, 0x17
        /*001a*/ 	.short	(.L_49 - .L_48)
.L_48:
        /*001c*/ 	.word	0x00000000
        /*0020*/ 	.short	0x0001
        /*0022*/ 	.short	0x0008
        /*0024*/ 	.byte	0x00, 0xf5, 0x21, 0x00


	//----- nvinfo : EIATTR_KPARAM_INFO
	.align		4
.L_49:
        /*0028*/ 	.byte	0x04, 0x17
        /*002a*/ 	.short	(.L_51 - .L_50)
.L_50:
        /*002c*/ 	.word	0x00000000
        /*0030*/ 	.short	0x0000
        /*0032*/ 	.short	0x0000
        /*0034*/ 	.byte	0x00, 0xf5, 0x21, 0x00


	//----- nvinfo : EIATTR_SPARSE_MMA_MASK
	.align		4
.L_51:
        /*0038*/ 	.byte	0x03, 0x50
        /*003a*/ 	.short	0x0000


	//----- nvinfo : EIATTR_MAXREG_COUNT
	.align		4
        /*003c*/ 	.byte	0x03, 0x1b
        /*003e*/ 	.short	0x00ff


	//----- nvinfo : EIATTR_NUM_BARRIERS
	.align		4
        /*0040*/ 	.byte	0x02, 0x4c
        /*0042*/ 	.byte	0x01
	.zero		1


	//----- nvinfo : EIATTR_MERCURY_ISA_VERSION
	.align		4
        /*0044*/ 	.byte	0x03, 0x5f
        /*0046*/ 	.short	0x0101


	//----- nvinfo : EIATTR_VRC_CTA_INIT_COUNT
	.align		4
        /*0048*/ 	.byte	0x02, 0x4a
	.zero		1
	.zero		1


	//----- nvinfo : EIATTR_EXIT_INSTR_OFFSETS
	.align		4
        /*004c*/ 	.byte	0x04, 0x1c
        /*004e*/ 	.short	(.L_53 - .L_52)


	//   ....[0]....
.L_52:
        /*0050*/ 	.word	0x00000330


	//   ....[1]....
        /*0054*/ 	.word	0x000003b0


	//----- nvinfo : EIATTR_CRS_STACK_SIZE
	.align		4
.L_53:
        /*0058*/ 	.byte	0x04, 0x1e
        /*005a*/ 	.short	(.L_55 - .L_54)
.L_54:
        /*005c*/ 	.word	0x00000000


	//----- nvinfo : EIATTR_CBANK_PARAM_SIZE
	.align		4
.L_55:
        /*0060*/ 	.byte	0x03, 0x19
        /*0062*/ 	.short	0x0018


	//----- nvinfo : EIATTR_PARAM_CBANK
	.align		4
        /*0064*/ 	.byte	0x04, 0x0a
        /*0066*/ 	.short	(.L_57 - .L_56)
	.align		4
.L_56:
        /*0068*/ 	.word	index@(.nv.constant0._Z28TwoPassSharedOptimizedKernelPKfPfm)
        /*006c*/ 	.short	0x0380
        /*006e*/ 	.short	0x0018


	//----- nvinfo : EIATTR_SW_WAR
	.align		4
.L_57:
        /*0070*/ 	.byte	0x04, 0x36
        /*0072*/ 	.short	(.L_59 - .L_58)
.L_58:
        /*0074*/ 	.word	0x00000008
.L_59:


//--------------------- .nv.info._Z16warpBranchKernelPKfPfm --------------------------
	.section	.nv.info._Z16warpBranchKernelPKfPfm,"",@"SHT_CUDA_INFO"
	.sectionflags	@""
	.align	4


	//----- nvinfo : EIATTR_CUDA_API_VERSION
	.align		4
        /*0000*/ 	.byte	0x04, 0x37
        /*0002*/ 	.short	(.L_61 - .L_60)
.L_60:
        /*0004*/ 	.word	0x00000082


	//----- nvinfo : EIATTR_KPARAM_INFO
	.align		4
.L_61:
        /*0008*/ 	.byte	0x04, 0x17
        /*000a*/ 	.short	(.L_63 - .L_62)
.L_62:
        /*000c*/ 	.word	0x00000000
        /*0010*/ 	.short	0x0002
        /*0012*/ 	.short	0x0010
        /*0014*/ 	.byte	0x00, 0xf0, 0x21, 0x00


	//----- nvinfo : EIATTR_KPARAM_INFO
	.align		4
.L_63:
        /*0018*/ 	.byte	0x04, 0x17
        /*001a*/ 	.short	(.L_65 - .L_64)
.L_64:
        /*001c*/ 	.word	0x00000000
        /*0020*/ 	.short	0x0001
        /*0022*/ 	.short	0x0008
        /*0024*/ 	.byte	0x00, 0xf5, 0x21, 0x00


	//----- nvinfo : EIATTR_KPARAM_INFO
	.align		4
.L_65:
        /*0028*/ 	.byte	0x04, 0x17
        /*002a*/ 	.short	(.L_67 - .L_66)
.L_66:
        /*002c*/ 	.word	0x00000000
        /*0030*/ 	.short	0x0000
        /*0032*/ 	.short	0x0000
        /*0034*/ 	.byte	0x00, 0xf5, 0x21, 0x00


	//----- nvinfo : EIATTR_SPARSE_MMA_MASK
	.align		4
.L_67:
        /*0038*/ 	.byte	0x03, 0x50
        /*003a*/ 	.short	0x0000


	//----- nvinfo : EIATTR_MAXREG_COUNT
	.align		4
        /*003c*/ 	.byte	0x03, 0x1b
        /*003e*/ 	.short	0x00ff


	//----- nvinfo : EIATTR_NUM_BARRIERS
	.align		4
        /*0040*/ 	.byte	0x02, 0x4c
        /*0042*/ 	.byte	0x01
	.zero		1


	//----- nvinfo : EIATTR_MERCURY_ISA_VERSION
	.align		4
        /*0044*/ 	.byte	0x03, 0x5f
        /*0046*/ 	.short	0x0101


	//----- nvinfo : EIATTR_VRC_CTA_INIT_COUNT
	.align		4
        /*0048*/ 	.byte	0x02, 0x4a
	.zero		1
	.zero		1


	//----- nvinfo : EIATTR_EXIT_INSTR_OFFSETS
	.align		4
        /*004c*/ 	.byte	0x04, 0x1c
        /*004e*/ 	.short	(.L_69 - .L_68)


	//   ....[0]....
.L_68:
        /*0050*/ 	.word	0x00000360


	//   ....[1]....
        /*0054*/ 	.word	0x000003e0


	//----- nvinfo : EIATTR_CRS_STACK_SIZE
	.align		4
.L_69:
        /*0058*/ 	.byte	0x04, 0x1e
        /*005a*/ 	.short	(.L_71 - .L_70)
.L_70:
        /*005c*/ 	.word	0x00000000


	//----- nvinfo : EIATTR_CBANK_PARAM_SIZE
	.align		4
.L_71:
        /*0060*/ 	.byte	0x03, 0x19
        /*0062*/ 	.short	0x0018


	//----- nvinfo : EIATTR_PARAM_CBANK
	.align		4
        /*0064*/ 	.byte	0x04, 0x0a
        /*0066*/ 	.short	(.L_73 - .L_72)
	.align		4
.L_72:
        /*0068*/ 	.word	index@(.nv.constant0._Z16warpBranchKernelPKfPfm)
        /*006c*/ 	.short	0x0380
        /*006e*/ 	.short	0x0018


	//----- nvinfo : EIATTR_SW_WAR
	.align		4
.L_73:
        /*0070*/ 	.byte	0x04, 0x36
        /*0072*/ 	.short	(.L_75 - .L_74)
.L_74:
        /*0074*/ 	.word	0x00000008
.L_75:


//--------------------- .nv.info._Z14baselineKernelPKfPfm --------------------------
	.section	.nv.info._Z14baselineKernelPKfPfm,"",@"SHT_CUDA_INFO"
	.sectionflags	@""
	.align	4


	//----- nvinfo : EIATTR_CUDA_API_VERSION
	.align		4
        /*0000*/ 	.byte	0x04, 0x37
        /*0002*/ 	.short	(.L_77 - .L_76)
.L_76:
        /*0004*/ 	.word	0x00000082


	//----- nvinfo : EIATTR_KPARAM_INFO
	.align		4
.L_77:
        /*0008*/ 	.byte	0x04, 0x17
        /*000a*/ 	.short	(.L_79 - .L_78)
.L_78:
        /*000c*/ 	.word	0x00000000
        /*0010*/ 	.short	0x0002
        /*0012*/ 	.short	0x0010
        /*0014*/ 	.byte	0x00, 0xf0, 0x21, 0x00


	//----- nvinfo : EIATTR_KPARAM_INFO
	.align		4
.L_79:
        /*0018*/ 	.byte	0x04, 0x17
        /*001a*/ 	.short	(.L_81 - .L_80)
.L_80:
        /*001c*/ 	.word	0x00000000
        /*0020*/ 	.short	0x0001
        /*0022*/ 	.short	0x0008
        /*0024*/ 	.byte	0x00, 0xf5, 0x21, 0x00


	//----- nvinfo : EIATTR_KPARAM_INFO
	.align		4
.L_81:
        /*0028*/ 	.byte	0x04, 0x17
        /*002a*/ 	.short	(.L_83 - .L_82)
.L_82:
        /*002c*/ 	.word	0x00000000
        /*0030*/ 	.short	0x0000
        /*0032*/ 	.short	0x0000
        /*0034*/ 	.byte	0x00, 0xf5, 0x21, 0x00


	//----- nvinfo : EIATTR_SPARSE_MMA_MASK
	.align		4
.L_83:
        /*0038*/ 	.byte	0x03, 0x50
        /*003a*/ 	.short	0x0000


	//----- nvinfo : EIATTR_MAXREG_COUNT
	.align		4
        /*003c*/ 	.byte	0x03, 0x1b
        /*003e*/ 	.short	0x00ff


	//----- nvinfo : EIATTR_NUM_BARRIERS
	.align		4
        /*0040*/ 	.byte	0x02, 0x4c
        /*0042*/ 	.byte	0x01
	.zero		1


	//----- nvinfo : EIATTR_MERCURY_ISA_VERSION
	.align		4
        /*0044*/ 	.byte	0x03, 0x5f
        /*0046*/ 	.short	0x0101


	//----- nvinfo : EIATTR_VRC_CTA_INIT_COUNT
	.align		4
        /*0048*/ 	.byte	0x02, 0x4a
	.zero		1
	.zero		1


	//----- nvinfo : EIATTR_EXIT_INSTR_OFFSETS
	.align		4
        /*004c*/ 	.byte	0x04, 0x1c
        /*004e*/ 	.short	(.L_85 - .L_84)


	//   ....[0]....
.L_84:
        /*0050*/ 	.word	0x00000340


	//   ....[1]....
        /*0054*/ 	.word	0x000003c0


	//----- nvinfo : EIATTR_CRS_STACK_SIZE
	.align		4
.L_85:
        /*0058*/ 	.byte	0x04, 0x1e
        /*005a*/ 	.short	(.L_87 - .L_86)
.L_86:
        /*005c*/ 	.word	0x00000000


	//----- nvinfo : EIATTR_CBANK_PARAM_SIZE
	.align		4
.L_87:
        /*0060*/ 	.byte	0x03, 0x19
        /*0062*/ 	.short	0x0018


	//----- nvinfo : EIATTR_PARAM_CBANK
	.align		4
        /*0064*/ 	.byte	0x04, 0x0a
        /*0066*/ 	.short	(.L_89 - .L_88)
	.align		4
.L_88:
        /*0068*/ 	.word	index@(.nv.constant0._Z14baselineKernelPKfPfm)
        /*006c*/ 	.short	0x0380
        /*006e*/ 	.short	0x0018


	//----- nvinfo : EIATTR_SW_WAR
	.align		4
.L_89:
        /*0070*/ 	.byte	0x04, 0x36
        /*0072*/ 	.short	(.L_91 - .L_90)
.L_90:
        /*0074*/ 	.word	0x00000008
.L_91:


//--------------------- .nv.info._Z24TwoPassInterleavedKernelPKfPfm --------------------------
	.section	.nv.info._Z24TwoPassInterleavedKernelPKfPfm,"",@"SHT_CUDA_INFO"
	.sectionflags	@""
	.align	4


	//----- nvinfo : EIATTR_CUDA_API_VERSION
	.align		4
        /*0000*/ 	.byte	0x04, 0x37
        /*0002*/ 	.short	(.L_93 - .L_92)
.L_92:
        /*0004*/ 	.word	0x00000082


	//----- nvinfo : EIATTR_KPARAM_INFO
	.align		4
.L_93:
        /*0008*/ 	.byte	0x04, 0x17
        /*000a*/ 	.short	(.L_95 - .L_94)
.L_94:
        /*000c*/ 	.word	0x00000000
        /*0010*/ 	.short	0x0002
        /*0012*/ 	.short	0x0010
        /*0014*/ 	.byte	0x00, 0xf0, 0x21, 0x00


	//----- nvinfo : EIATTR_KPARAM_INFO
	.align		4
.L_95:
        /*0018*/ 	.byte	0x04, 0x17
        /*001a*/ 	.short	(.L_97 - .L_96)
.L_96:
        /*001c*/ 	.word	0x00000000
        /*0020*/ 	.short	0x0001
        /*0022*/ 	.short	0x0008
        /*0024*/ 	.byte	0x00, 0xf5, 0x21, 0x00


	//----- nvinfo : EIATTR_KPARAM_INFO
	.align		4
.L_97:
        /*0028*/ 	.byte	0x04, 0x17
        /*002a*/ 	.short	(.L_99 - .L_98)
.L_98:
        /*002c*/ 	.word	0x00000000
        /*0030*/ 	.short	0x0000
        /*0032*/ 	.short	0x0000
        /*0034*/ 	.byte	0x00, 0xf5, 0x21, 0x00


	//----- nvinfo : EIATTR_SPARSE_MMA_MASK
	.align		4
.L_99:
        /*0038*/ 	.byte	0x03, 0x50
        /*003a*/ 	.short	0x0000


	//----- nvinfo : EIATTR_MAXREG_COUNT
	.align		4
        /*003c*/ 	.byte	0x03, 0x1b
        /*003e*/ 	.short	0x00ff


	//----- nvinfo : EIATTR_NUM_BARRIERS
	.align		4
        /*0040*/ 	.byte	0x02, 0x4c
        /*0042*/ 	.byte	0x01
	.zero		1


	//----- nvinfo : EIATTR_MERCURY_ISA_VERSION
	.align		4
        /*0044*/ 	.byte	0x03, 0x5f
        /*0046*/ 	.short	0x0101


	//----- nvinfo : EIATTR_VRC_CTA_INIT_COUNT
	.align		4
        /*0048*/ 	.byte	0x02, 0x4a
	.zero		1
	.zero		1


	//----- nvinfo : EIATTR_EXIT_INSTR_OFFSETS
	.align		4
        /*004c*/ 	.byte	0x04, 0x1c
        /*004e*/ 	.short	(.L_101 - .L_100)


	//   ....[0]....
.L_100:
        /*0050*/ 	.word	0x00000250


	//   ....[1]....
        /*0054*/ 	.word	0x000007b0


	//----- nvinfo : EIATTR_CRS_STACK_SIZE
	.align		4
.L_101:
        /*0058*/ 	.byte	0x04, 0x1e
        /*005a*/ 	.short	(.L_103 - .L_102)
.L_102:
        /*005c*/ 	.word	0x00000000


	//----- nvinfo : EIATTR_CBANK_PARAM_SIZE
	.align		4
.L_103:
        /*0060*/ 	.byte	0x03, 0x19
        /*0062*/ 	.short	0x0018


	//----- nvinfo : EIATTR_PARAM_CBANK
	.align		4
        /*0064*/ 	.byte	0x04, 0x0a
        /*0066*/ 	.short	(.L_105 - .L_104)
	.align		4
.L_104:
        /*0068*/ 	.word	index@(.nv.constant0._Z24TwoPassInterleavedKernelPKfPfm)
        /*006c*/ 	.short	0x0380
        /*006e*/ 	.short	0x0018


	//----- nvinfo : EIATTR_SW_WAR
	.align		4
.L_105:
        /*0070*/ 	.byte	0x04, 0x36
        /*0072*/ 	.short	(.L_107 - .L_106)
.L_106:
        /*0074*/ 	.word	0x00000008
.L_107:


//--------------------- .nv.info._Z19TwoPassSimpleKernelPKfPfm --------------------------
	.section	.nv.info._Z19TwoPassSimpleKernelPKfPfm,"",@"SHT_CUDA_INFO"
	.sectionflags	@""
	.align	4


	//----- nvinfo : EIATTR_CUDA_API_VERSION
	.align		4
        /*0000*/ 	.byte	0x04, 0x37
        /*0002*/ 	.short	(.L_109 - .L_108)
.L_108:
        /*0004*/ 	.word	0x00000082


	//----- nvinfo : EIATTR_KPARAM_INFO
	.align		4
.L_109:
        /*0008*/ 	.byte	0x04, 0x17
        /*000a*/ 	.short	(.L_111 - .L_110)
.L_110:
        /*000c*/ 	.word	0x00000000
        /*0010*/ 	.short	0x0002
        /*0012*/ 	.short	0x0010
        /*0014*/ 	.byte	0x00, 0xf0, 0x21, 0x00


	//----- nvinfo : EIATTR_KPARAM_INFO
	.align		4
.L_111:
        /*0018*/ 	.byte	0x04, 0x17
        /*001a*/ 	.short	(.L_113 - .L_112)
.L_112:
        /*001c*/ 	.word	0x00000000
        /*0020*/ 	.short	0x0001
        /*0022*/ 	.short	0x0008
        /*0024*/ 	.byte	0x00, 0xf5, 0x21, 0x00


	//----- nvinfo : EIATTR_KPARAM_INFO
	.align		4
.L_113:
        /*0028*/ 	.byte	0x04, 0x17
        /*002a*/ 	.short	(.L_115 - .L_114)
.L_114:
        /*002c*/ 	.word	0x00000000
        /*0030*/ 	.short	0x0000
        /*0032*/ 	.short	0x0000
        /*0034*/ 	.byte	0x00, 0xf5, 0x21, 0x00


	//----- nvinfo : EIATTR_SPARSE_MMA_MASK
	.align		4
.L_115:
        /*0038*/ 	.byte	0x03, 0x50
        /*003a*/ 	.short	0x0000


	//----- nvinfo : EIATTR_MAXREG_COUNT
	.align		4
        /*003c*/ 	.byte	0x03, 0x1b
        /*003e*/ 	.short	0x00ff


	//----- nvinfo : EIATTR_NUM_BARRIERS
	.align		4
        /*0040*/ 	.byte	0x02, 0x4c
        /*0042*/ 	.byte	0x01
	.zero		1


	//----- nvinfo : EIATTR_MERCURY_ISA_VERSION
	.align		4
        /*0044*/ 	.byte	0x03, 0x5f
        /*0046*/ 	.short	0x0101


	//----- nvinfo : EIATTR_VRC_CTA_INIT_COUNT
	.align		4
        /*0048*/ 	.byte	0x02, 0x4a
	.zero		1
	.zero		1


	//----- nvinfo : EIATTR_EXIT_INSTR_OFFSETS
	.align		4
        /*004c*/ 	.byte	0x04, 0x1c
        /*004e*/ 	.short	(.L_117 - .L_116)


	//   ....[0]....
.L_116:
        /*0050*/ 	.word	0x00000e30


	//   ....[1]....
        /*0054*/ 	.word	0x00001370


	//----- nvinfo : EIATTR_CRS_STACK_SIZE
	.align		4
.L_117:
        /*0058*/ 	.byte	0x04, 0x1e
        /*005a*/ 	.short	(.L_119 - .L_118)
.L_118:
        /*005c*/ 	.word	0x00000000


	//----- nvinfo : EIATTR_CBANK_PARAM_SIZE
	.align		4
.L_119:
        /*0060*/ 	.byte	0x03, 0x19
        /*0062*/ 	.short	0x0018


	//----- nvinfo : EIATTR_PARAM_CBANK
	.align		4
        /*0064*/ 	.byte	0x04, 0x0a
        /*0066*/ 	.short	(.L_121 - .L_120)
	.align		4
.L_120:
        /*0068*/ 	.word	index@(.nv.constant0._Z19TwoPassSimpleKernelPKfPfm)
        /*006c*/ 	.short	0x0380
        /*006e*/ 	.short	0x0018


	//----- nvinfo : EIATTR_SW_WAR
	.align		4
.L_121:
        /*0070*/ 	.byte	0x04, 0x36
        /*0072*/ 	.short	(.L_123 - .L_122)
.L_122:
        /*0074*/ 	.word	0x00000008
.L_123:


//--------------------- .nv.info._Z12AtomicKernelPKfPfm --------------------------
	.section	.nv.info._Z12AtomicKernelPKfPfm,"",@"SHT_CUDA_INFO"
	.sectionflags	@""
	.align	4


	//----- nvinfo : EIATTR_CUDA_API_VERSION
	.align		4
        /*0000*/ 	.byte	0x04, 0x37
        /*0002*/ 	.short	(.L_125 - .L_124)
.L_124:
        /*0004*/ 	.word	0x00000082


	//----- nvinfo : EIATTR_KPARAM_INFO
	.align		4
.L_125:
        /*0008*/ 	.byte	0x04, 0x17
        /*000a*/ 	.short	(.L_127 - .L_126)
.L_126:
        /*000c*/ 	.word	0x00000000
        /*0010*/ 	.short	0x0002
        /*0012*/ 	.short	0x0010
        /*0014*/ 	.byte	0x00, 0xf0, 0x21, 0x00


	//----- nvinfo : EIATTR_KPARAM_INFO
	.align		4
.L_127:
        /*0018*/ 	.byte	0x04, 0x17
        /*001a*/ 	.short	(.L_129 - .L_128)
.L_128:
        /*001c*/ 	.word	0x00000000
        /*0020*/ 	.short	0x0001
        /*0022*/ 	.short	0x0008
        /*0024*/ 	.byte	0x00, 0xf5, 0x21, 0x00


	//----- nvinfo : EIATTR_KPARAM_INFO
	.align		4
.L_129:
        /*0028*/ 	.byte	0x04, 0x17
        /*002a*/ 	.short	(.L_131 - .L_130)
.L_130:
        /*002c*/ 	.word	0x00000000
        /*0030*/ 	.short	0x0000
        /*0032*/ 	.short	0x0000
        /*0034*/ 	.byte	0x00, 0xf5, 0x21, 0x00


	//----- nvinfo : EIATTR_SPARSE_MMA_MASK
	.align		4
.L_131:
        /*0038*/ 	.byte	0x03, 0x50
        /*003a*/ 	.short	0x0000


	//----- nvinfo : EIATTR_MAXREG_COUNT
	.align		4
        /*003c*/ 	.byte	0x03, 0x1b
        /*003e*/ 	.short	0x00ff


	//----- nvinfo : EIATTR_MERCURY_ISA_VERSION
	.align		4
        /*0040*/ 	.byte	0x03, 0x5f
        /*0042*/ 	.short	0x0101


	//----- nvinfo : EIATTR_VRC_CTA_INIT_COUNT
	.align		4
        /*0044*/ 	.byte	0x02, 0x4a
	.zero		1
	.zero		1


	//----- nvinfo : EIATTR_EXIT_INSTR_OFFSETS
	.align		4
        /*0048*/ 	.byte	0x04, 0x1c
        /*004a*/ 	.short	(.L_133 - .L_132)


	//   ....[0]....
.L_132:
        /*004c*/ 	.word	0x000000b0


	//----- nvinfo : EIATTR_CBANK_PARAM_SIZE
	.align		4
.L_133:
        /*0050*/ 	.byte	0x03, 0x19
        /*0052*/ 	.short	0x0018


	//----- nvinfo : EIATTR_PARAM_CBANK
	.align		4
        /*0054*/ 	.byte	0x04, 0x0a
        /*0056*/ 	.short	(.L_135 - .L_134)
	.align		4
.L_134:
        /*0058*/ 	.word	index@(.nv.constant0._Z12AtomicKernelPKfPfm)
        /*005c*/ 	.short	0x0380
        /*005e*/ 	.short	0x0018


	//----- nvinfo : EIATTR_SW_WAR
	.align		4
.L_135:
        /*0060*/ 	.byte	0x04, 0x36
        /*0062*/ 	.short	(.L_137 - .L_136)
.L_136:
        /*0064*/ 	.word	0x00000008
.L_137:


//--------------------- .nv.info._Z12SerialKernelPKfPfm --------------------------
	.section	.nv.info._Z12SerialKernelPKfPfm,"",@"SHT_CUDA_INFO"
	.sectionflags	@""
	.align	4


	//----- nvinfo : EIATTR_CUDA_API_VERSION
	.align		4
        /*0000*/ 	.byte	0x04, 0x37
        /*0002*/ 	.short	(.L_139 - .L_138)
.L_138:
        /*0004*/ 	.word	0x00000082


	//----- nvinfo : EIATTR_KPARAM_INFO
	.align		4
.L_139:
        /*0008*/ 	.byte	0x04, 0x17
        /*000a*/ 	.short	(.L_141 - .L_140)
.L_140:
        /*000c*/ 	.word	0x00000000
        /*0010*/ 	.short	0x0002
        /*0012*/ 	.short	0x0010
        /*0014*/ 	.byte	0x00, 0xf0, 0x21, 0x00


	//----- nvinfo : EIATTR_KPARAM_INFO
	.align		4
.L_141:
        /*0018*/ 	.byte	0x04, 0x17
        /*001a*/ 	.short	(.L_143 - .L_142)
.L_142:
        /*001c*/ 	.word	0x00000000
        /*0020*/ 	.short	0x0001
        /*0022*/ 	.short	0x0008
        /*0024*/ 	.byte	0x00, 0xf5, 0x21, 0x00


	//----- nvinfo : EIATTR_KPARAM_INFO
	.align		4
.L_143:
        /*0028*/ 	.byte	0x04, 0x17
        /*002a*/ 	.short	(.L_145 - .L_144)
.L_144:
        /*002c*/ 	.word	0x00000000
        /*0030*/ 	.short	0x0000
        /*0032*/ 	.short	0x0000
        /*0034*/ 	.byte	0x00, 0xf5, 0x21, 0x00


	//----- nvinfo : EIATTR_SPARSE_MMA_MASK
	.align		4
.L_145:
        /*0038*/ 	.byte	0x03, 0x50
        /*003a*/ 	.short	0x0000


	//----- nvinfo : EIATTR_MAXREG_COUNT
	.align		4
        /*003c*/ 	.byte	0x03, 0x1b
        /*003e*/ 	.short	0x00ff


	//----- nvinfo : EIATTR_MERCURY_ISA_VERSION
	.align		4
        /*0040*/ 	.byte	0x03, 0x5f
        /*0042*/ 	.short	0x0101


	//----- nvinfo : EIATTR_VRC_CTA_INIT_COUNT
	.align		4
        /*0044*/ 	.byte	0x02, 0x4a
	.zero		1
	.zero		1


	//----- nvinfo : EIATTR_EXIT_INSTR_OFFSETS
	.align		4
        /*0048*/ 	.byte	0x04, 0x1c
        /*004a*/ 	.short	(.L_147 - .L_146)


	//   ....[0]....
.L_146:
        /*004c*/ 	.word	0x00000810


	//----- nvinfo : EIATTR_CBANK_PARAM_SIZE
	.align		4
.L_147:
        /*0050*/ 	.byte	0x03, 0x19
        /*0052*/ 	.short	0x0018


	//----- nvinfo : EIATTR_PARAM_CBANK
	.align		4
        /*0054*/ 	.byte	0x04, 0x0a
        /*0056*/ 	.short	(.L_149 - .L_148)
	.align		4
.L_148:
        /*0058*/ 	.word	index@(.nv.constant0._Z12SerialKernelPKfPfm)
        /*005c*/ 	.short	0x0380
        /*005e*/ 	.short	0x0018


	//----- nvinfo : EIATTR_SW_WAR
	.align		4
.L_149:
        /*0060*/ 	.byte	0x04, 0x36
        /*0062*/ 	.short	(.L_151 - .L_150)
.L_150:
        /*0064*/ 	.word	0x00000008
.L_151:


//--------------------- .nv.callgraph             --------------------------
	.section	.nv.callgraph,"",@"SHT_CUDA_CALLGRAPH"
	.align	4
	.sectionentsize	8
	.align		4
        /*0000*/ 	.word	0x00000000
	.align		4
        /*0004*/ 	.word	0xffffffff
	.align		4
        /*0008*/ 	.word	0x00000000
	.align		4
        /*000c*/ 	.word	0xfffffffe
	.align		4
        /*0010*/ 	.word	0x00000000
	.align		4
        /*0014*/ 	.word	0xfffffffd
	.align		4
        /*0018*/ 	.word	0x00000000
	.align		4
        /*001c*/ 	.word	0xfffffffc


//--------------------- .text._Z28TwoPassSharedOptimizedKernelPKfPfm --------------------------
	.section	.text._Z28TwoPassSharedOptimizedKernelPKfPfm,"ax",@progbits
	.align	128
        .global         _Z28TwoPassSharedOptimizedKernelPKfPfm
        .type           _Z28TwoPassSharedOptimizedKernelPKfPfm,@function
        .size           _Z28TwoPassSharedOptimizedKernelPKfPfm,(.L_x_53 - _Z28TwoPassSharedOptimizedKernelPKfPfm)
        .other          _Z28TwoPassSharedOptimizedKernelPKfPfm,@"STO_CUDA_ENTRY STV_DEFAULT"
_Z28TwoPassSharedOptimizedKernelPKfPfm:
.text._Z28TwoPassSharedOptimizedKernelPKfPfm:
[----:B------:R-:W-:Y:S01]  /*0000*/  LDC R1, c[0x0][0x37c] ;  /* 0x0000df00ff017b82 */ /* 0x000fe20000000800 */
[----:B------:R-:W0:Y:S01]  /*0010*/  S2R R7, SR_CTAID.X ;  /* 0x0000000000077919 */ /* 0x000e220000002500 */
[----:B------:R-:W1:Y:S01]  /*0020*/  LDCU UR4, c[0x0][0x360] ;  /* 0x00006c00ff0477ac */ /* 0x000e620008000800 */
[----:B------:R-:W-:Y:S01]  /*0030*/  BSSY.RECONVERGENT B0, `(.L_x_0) ;  /* 0x000001b000007945 */ /* 0x000fe20003800200 */
[----:B------:R-:W-:Y:S01]  /*0040*/  IMAD.MOV.U32 R5, RZ, RZ, RZ ;  /* 0x000000ffff057224 */ /* 0x000fe200078e00ff */
[----:B------:R-:W0:Y:S01]  /*0050*/  S2R R6, SR_TID.X ;  /* 0x0000000000067919 */ /* 0x000e220000002100 */
[----:B------:R-:W2:Y:S01]  /*0060*/  LDCU.64 UR8, c[0x0][0x390] ;  /* 0x00007200ff0877ac */ /* 0x000ea20008000a00 */
[----:B------:R-:W3:Y:S01]  /*0070*/  LDCU.64 UR6, c[0x0][0x358] ;  /* 0x00006b00ff0677ac */ /* 0x000ee20008000a00 */
[----:B------:R-:W4:Y:S01]  /*0080*/  LDCU.64 UR10, c[0x0][0x380] ;  /* 0x00007000ff0a77ac */ /* 0x000f220008000a00 */
[----:B-1----:R-:W-:Y:S02]  /*0090*/  IMAD.U32 R4, RZ, RZ, UR4 ;  /* 0x00000004ff047e24 */ /* 0x002fe4000f8e00ff */
[----:B0-----:R-:W-:-:S05]  /*00a0*/  IMAD R0, R7, UR4, R6 ;  /* 0x0000000407007c24 */ /* 0x001fca000f8e0206 */
[----:B--2---:R-:W-:Y:S02]  /*00b0*/  ISETP.GE.U32.AND P0, PT, R0, UR8, PT ;  /* 0x0000000800007c0c */ /* 0x004fe4000bf06070 */
[----:B------:R-:W-:-:S04]  /*00c0*/  SHF.R.S32.HI R2, RZ, 0x1f, R0 ;  /* 0x0000001fff027819 */ /* 0x000fc80000011400 */
[----:B------:R-:W-:-:S13]  /*00d0*/  ISETP.GE.U32.AND.EX P0, PT, R2, UR9, PT, P0 ;  /* 0x0000000902007c0c */ /* 0x000fda000bf06100 */
[----:B---34-:R-:W-:Y:S05]  /*00e0*/  @P0 BRA `(.L_x_1) ;  /* 0x00000000003c0947 */ /* 0x018fea0003800000 */
[----:B------:R-:W0:Y:S01]  /*00f0*/  LDCU UR4, c[0x0][0x370] ;  /* 0x00006e00ff0477ac */ /* 0x000e220008000800 */
[----:B------:R-:W-:Y:S02]  /*0100*/  IMAD.MOV.U32 R9, RZ, RZ, R2 ;  /* 0x000000ffff097224 */ /* 0x000fe400078e0002 */
[----:B------:R-:W-:Y:S02]  /*0110*/  IMAD.MOV.U32 R8, RZ, RZ, R0 ;  /* 0x000000ffff087224 */ /* 0x000fe400078e0000 */
[----:B------:R-:W-:Y:S02]  /*0120*/  IMAD.MOV.U32 R5, RZ, RZ, RZ ;  /* 0x000000ffff057224 */ /* 0x000fe400078e00ff */
[----:B0-----:R-:W-:-:S07]  /*0130*/  IMAD R11, R4, UR4, RZ ;  /* 0x00000004040b7c24 */ /* 0x001fce000f8e02ff */
.L_x_2:
[----:B------:R-:W-:-:S04]  /*0140*/  LEA R2, P0, R8, UR10, 0x2 ;  /* 0x0000000a08027c11 */ /* 0x000fc8000f8010ff */
[----:B------:R-:W-:-:S05]  /*0150*/  LEA.HI.X R3, R8, UR11, R9, 0x2, P0 ;  /* 0x0000000b08037c11 */ /* 0x000fca00080f1409 */
[----:B------:R-:W2:Y:S01]  /*0160*/  LDG.E R2, desc[UR6][R2.64] ;  /* 0x0000000602027981 */ /* 0x000ea2000c1e1900 */
[----:B------:R-:W-:-:S04]  /*0170*/  IMAD.IADD R8, R11, 0x1, R0 ;  /* 0x000000010b087824 */ /* 0x000fc800078e0200 */
[--C-:B------:R-:W-:Y:S01]  /*0180*/  IMAD.MOV.U32 R0, RZ, RZ, R8.reuse ;  /* 0x000000ffff007224 */ /* 0x100fe200078e0008 */
[----:B------:R-:W-:Y:S02]  /*0190*/  ISETP.GE.U32.AND P0, PT, R8, UR8, PT ;  /* 0x0000000808007c0c */ /* 0x000fe4000bf06070 */
[----:B------:R-:W-:-:S04]  /*01a0*/  SHF.R.S32.HI R9, RZ, 0x1f, R8 ;  /* 0x0000001fff097819 */ /* 0x000fc80000011408 */
[----:B------:R-:W-:Y:S01]  /*01b0*/  ISETP.GE.U32.AND.EX P0, PT, R9, UR9, PT, P0 ;  /* 0x0000000909007c0c */ /* 0x000fe2000bf06100 */
[----:B--2---:R-:W-:-:S12]  /*01c0*/  FADD R5, R2, R5 ;  /* 0x0000000502057221 */ /* 0x004fd80000000000 */
[----:B------:R-:W-:Y:S05]  /*01d0*/  @!P0 BRA `(.L_x_2) ;  /* 0xfffffffc00d88947 */ /* 0x000fea000383ffff */
.L_x_1:
[----:B------:R-:W-:Y:S05]  /*01e0*/  BSYNC.RECONVERGENT B0 ;  /* 0x0000000000007941 */ /* 0x000fea0003800200 */
.L_x_0:
[----:B------:R-:W0:Y:S01]  /*01f0*/  S2UR UR5, SR_CgaCtaId ;  /* 0x00000000000579c3 */ /* 0x000e220000008800 */
[----:B------:R-:W-:Y:S01]  /*0200*/  UMOV UR4, 0x400 ;  /* 0x0000040000047882 */ /* 0x000fe20000000000 */
[----:B------:R-:W-:Y:S02]  /*0210*/  ISETP.GE.U32.AND P1, PT, R4, 0x2, PT ;  /* 0x000000020400780c */ /* 0x000fe40003f26070 */
[----:B------:R-:W-:Y:S01]  /*0220*/  ISETP.NE.AND P0, PT, R6, RZ, PT ;  /* 0x000000ff0600720c */ /* 0x000fe20003f05270 */
[----:B0-----:R-:W-:-:S06]  /*0230*/  ULEA UR4, UR5, UR4, 0x18 ;  /* 0x0000000405047291 */ /* 0x001fcc000f8ec0ff */
[----:B------:R-:W-:-:S05]  /*0240*/  LEA R0, R6, UR4, 0x2 ;  /* 0x0000000406007c11 */ /* 0x000fca000f8e10ff */
[----:B------:R0:W-:Y:S01]  /*0250*/  STS [R0], R5 ;  /* 0x0000000500007388 */ /* 0x0001e20000000800 */
[----:B------:R-:W-:Y:S06]  /*0260*/  BAR.SYNC.DEFER_BLOCKING 0x0 ;  /* 0x0000000000007b1d */ /* 0x000fec0000010000 */
[----:B------:R-:W-:Y:S05]  /*0270*/  @!P1 BRA `(.L_x_3) ;  /* 0x00000000002c9947 */ /* 0x000fea0003800000 */
.L_x_4:
[----:B0-----:R-:W-:-:S04]  /*0280*/  SHF.R.U32.HI R5, RZ, 0x1, R4 ;  /* 0x00000001ff057819 */ /* 0x001fc80000011604 */
[----:B------:R-:W-:-:S13]  /*0290*/  ISETP.GE.U32.AND P1, PT, R6, R5, PT ;  /* 0x000000050600720c */ /* 0x000fda0003f26070 */
[----:B------:R-:W-:Y:S01]  /*02a0*/  @!P1 IMAD R2, R5, 0x4, R0 ;  /* 0x0000000405029824 */ /* 0x000fe200078e0200 */
[----:B------:R-:W-:Y:S05]  /*02b0*/  @!P1 LDS R3, [R0] ;  /* 0x0000000000039984 */ /* 0x000fea0000000800 */
[----:B------:R-:W0:Y:S02]  /*02c0*/  @!P1 LDS R2, [R2] ;  /* 0x0000000002029984 */ /* 0x000e240000000800 */
[----:B0-----:R-:W-:-:S05]  /*02d0*/  @!P1 FADD R3, R2, R3 ;  /* 0x0000000302039221 */ /* 0x001fca0000000000 */
[----:B------:R1:W-:Y:S01]  /*02e0*/  @!P1 STS [R0], R3 ;  /* 0x0000000300009388 */ /* 0x0003e20000000800 */
[----:B------:R-:W-:Y:S01]  /*02f0*/  BAR.SYNC.DEFER_BLOCKING 0x0 ;  /* 0x0000000000007b1d */ /* 0x000fe20000010000 */
[----:B------:R-:W-:Y:S01]  /*0300*/  ISETP.GT.U32.AND P1, PT, R4, 0x3, PT ;  /* 0x000000030400780c */ /* 0x000fe20003f24070 */
[----:B------:R-:W-:-:S12]  /*0310*/  IMAD.MOV.U32 R4, RZ, RZ, R5 ;  /* 0x000000ffff047224 */ /* 0x000fd800078e0005 */
[----:B-1----:R-:W-:Y:S05]  /*0320*/  @P1 BRA `(.L_x_4) ;  /* 0xfffffffc00d41947 */ /* 0x002fea000383ffff */
.L_x_3:
[----:B------:R-:W-:Y:S05]  /*0330*/  @P0 EXIT ;  /* 0x000000000000094d */ /* 0x000fea0003800000 */
[----:B------:R-:W1:Y:S01]  /*0340*/  S2UR UR5, SR_CgaCtaId ;  /* 0x00000000000579c3 */ /* 0x000e620000008800 */
[----:B------:R-:W-:-:S07]  /*0350*/  UMOV UR4, 0x400 ;  /* 0x0000040000047882 */ /* 0x000fce0000000000 */
[----:B------:R-:W2:Y:S01]  /*0360*/  LDC.64 R2, c[0x0][0x388] ;  /* 0x0000e200ff027b82 */ /* 0x000ea20000000a00 */
[----:B-1----:R-:W-:Y:S01]  /*0370*/  ULEA UR4, UR5, UR4, 0x18 ;  /* 0x0000000405047291 */ /* 0x002fe2000f8ec0ff */
[----:B--2---:R-:W-:-:S08]  /*0380*/  IMAD.WIDE.U32 R2, R7, 0x4, R2 ;  /* 0x0000000407027825 */ /* 0x004fd000078e0002 */
[----:B0-----:R-:W0:Y:S04]  /*0390*/  LDS R5, [UR4] ;  /* 0x00000004ff057984 */ /* 0x001e280008000800 */
[----:B0-----:R-:W-:Y:S01]  /*03a0*/  STG.E desc[UR6][R2.64], R5 ;  /* 0x0000000502007986 */ /* 0x001fe2000c101906 */
[----:B------:R-:W-:Y:S05]  /*03b0*/  EXIT ;  /* 0x000000000000794d */ /* 0x000fea0003800000 */
.L_x_5:
[----:B------:R-:W-:-:S00]  /*03c0*/  BRA `(.L_x_5) ;  /* 0xfffffffc00fc7947 */ /* 0x000fc0000383ffff */
[----:B------:R-:W-:-:S00]  /*03d0*/  NOP ;  /* 0x0000000000007918 */ /* 0x000fc00000000000 */
        /* <DEDUP_REMOVED lines=10> */
.L_x_53:


//--------------------- .text._Z16warpBranchKernelPKfPfm --------------------------
	.section	.text._Z16warpBranchKernelPKfPfm,"ax",@progbits
	.align	128
        .global         _Z16warpBranchKernelPKfPfm
        .type           _Z16warpBranchKernelPKfPfm,@function
        .size           _Z16warpBranchKernelPKfPfm,(.L_x_54 - _Z16warpBranchKernelPKfPfm)
        .other          _Z16warpBranchKernelPKfPfm,@"STO_CUDA_ENTRY STV_DEFAULT"
_Z16warpBranchKernelPKfPfm:
.text._Z16warpBranchKernelPKfPfm:
[----:B------:R-:W-:Y:S01]  /*0000*/  LDC R1, c[0x0][0x37c] ;  /* 0x0000df00ff017b82 */ /* 0x000fe20000000800 */
[----:B------:R-:W0:Y:S01]  /*0010*/  S2R R7, SR_CTAID.X ;  /* 0x0000000000077919 */ /* 0x000e220000002500 */
[----:B------:R-:W0:Y:S01]  /*0020*/  LDCU UR7, c[0x0][0x360] ;  /* 0x00006c00ff0777ac */ /* 0x000e220008000800 */
[----:B------:R-:W-:Y:S01]  /*0030*/  BSSY.RECONVERGENT B0, `(.L_x_6) ;  /* 0x000001a000007945 */ /* 0x000fe20003800200 */
[----:B------:R-:W-:Y:S01]  /*0040*/  IMAD.MOV.U32 R4, RZ, RZ, RZ ;  /* 0x000000ffff047224 */ /* 0x000fe200078e00ff */
[----:B------:R-:W0:Y:S01]  /*0050*/  S2R R6, SR_TID.X ;  /* 0x0000000000067919 */ /* 0x000e220000002100 */
[----:B------:R-:W1:Y:S01]  /*0060*/  LDCU.64 UR4, c[0x0][0x390] ;  /* 0x00007200ff0477ac */ /* 0x000e620008000a00 */
[----:B------:R-:W2:Y:S01]  /*0070*/  LDCU.64 UR8, c[0x0][0x358] ;  /* 0x00006b00ff0877ac */ /* 0x000ea20008000a00 */
[----:B------:R-:W3:Y:S01]  /*0080*/  LDCU.64 UR10, c[0x0][0x380] ;  /* 0x00007000ff0a77ac */ /* 0x000ee20008000a00 */
[----:B0-----:R-:W-:-:S05]  /*0090*/  IMAD R0, R7, UR7, R6 ;  /* 0x0000000707007c24 */ /* 0x001fca000f8e0206 */
[----:B-1----:R-:W-:Y:S02]  /*00a0*/  ISETP.GE.U32.AND P0, PT, R0, UR4, PT ;  /* 0x0000000400007c0c */ /* 0x002fe4000bf06070 */
[----:B------:R-:W-:-:S04]  /*00b0*/  SHF.R.S32.HI R2, RZ, 0x1f, R0 ;  /* 0x0000001fff027819 */ /* 0x000fc80000011400 */
[----:B------:R-:W-:-:S13]  /*00c0*/  ISETP.GE.U32.AND.EX P0, PT, R2, UR5, PT, P0 ;  /* 0x0000000502007c0c */ /* 0x000fda000bf06100 */
[----:B--23--:R-:W-:Y:S05]  /*00d0*/  @P0 BRA `(.L_x_7) ;  /* 0x00000000003c0947 */ /* 0x00cfea0003800000 */
[----:B------:R-:W0:Y:S01]  /*00e0*/  LDC R5, c[0x0][0x370] ;  /* 0x0000dc00ff057b82 */ /* 0x000e220000000800 */
[----:B------:R-:W-:Y:S02]  /*00f0*/  IMAD.MOV.U32 R9, RZ, RZ, R2 ;  /* 0x000000ffff097224 */ /* 0x000fe400078e0002 */
[----:B------:R-:W-:Y:S02]  /*0100*/  IMAD.MOV.U32 R8, RZ, RZ, R0 ;  /* 0x000000ffff087224 */ /* 0x000fe400078e0000 */
[----:B------:R-:W-:Y:S02]  /*0110*/  IMAD.MOV.U32 R4, RZ, RZ, RZ ;  /* 0x000000ffff047224 */ /* 0x000fe400078e00ff */
[----:B0-----:R-:W-:-:S07]  /*0120*/  IMAD R5, R5, UR7, RZ ;  /* 0x0000000705057c24 */ /* 0x001fce000f8e02ff */
.L_x_8:
[----:B------:R-:W-:-:S04]  /*0130*/  LEA R2, P0, R8, UR10, 0x2 ;  /* 0x0000000a08027c11 */ /* 0x000fc8000f8010ff */
[----:B------:R-:W-:-:S06]  /*0140*/  LEA.HI.X R3, R8, UR11, R9, 0x2, P0 ;  /* 0x0000000b08037c11 */ /* 0x000fcc00080f1409 */
        /* <DEDUP_REMOVED lines=8> */
.L_x_7:
[----:B------:R-:W-:Y:S05]  /*01d0*/  BSYNC.RECONVERGENT B0 ;  /* 0x0000000000007941 */ /* 0x000fea0003800200 */
.L_x_6:
[----:B------:R-:W0:Y:S01]  /*01e0*/  S2UR UR5, SR_CgaCtaId ;  /* 0x00000000000579c3 */ /* 0x000e220000008800 */
[----:B------:R-:W-:Y:S01]  /*01f0*/  UMOV UR4, 0x400 ;  /* 0x0000040000047882 */ /* 0x000fe20000000000 */
[----:B------:R-:W-:Y:S01]  /*0200*/  UISETP.GE.U32.AND UP0, UPT, UR7, 0x2, UPT ;  /* 0x000000020700788c */ /* 0x000fe2000bf06070 */
[----:B------:R-:W-:Y:S01]  /*0210*/  ISETP.NE.AND P1, PT, R6, RZ, PT ;  /* 0x000000ff0600720c */ /* 0x000fe20003f25270 */
[----:B0-----:R-:W-:-:S06]  /*0220*/  ULEA UR4, UR5, UR4, 0x18 ;  /* 0x0000000405047291 */ /* 0x001fcc000f8ec0ff */
[----:B------:R-:W-:-:S05]  /*0230*/  LEA R3, R6, UR4, 0x2 ;  /* 0x0000000406037c11 */ /* 0x000fca000f8e10ff */
[----:B------:R0:W-:Y:S01]  /*0240*/  STS [R3], R4 ;  /* 0x0000000403007388 */ /* 0x0001e20000000800 */
[----:B------:R-:W-:Y:S06]  /*0250*/  BAR.SYNC.DEFER_BLOCKING 0x0 ;  /* 0x0000000000007b1d */ /* 0x000fec0000010000 */
[----:B------:R-:W-:Y:S05]  /*0260*/  BRA.U !UP0, `(.L_x_9) ;  /* 0x00000001083c7547 */ /* 0x000fea000b800000 */
[----:B------:R-:W-:-:S05]  /*0270*/  UMOV UR5, 0x1 ;  /* 0x0000000100057882 */ /* 0x000fca0000000000 */
.L_x_10:
[----:B------:R-:W-:-:S04]  /*0280*/  USHF.L.U32 UR6, UR5, 0x1, URZ ;  /* 0x0000000105067899 */ /* 0x000fc800080006ff */
[----:B------:R-:W-:Y:S02]  /*0290*/  UISETP.GE.U32.AND UP0, UPT, UR6, UR7, UPT ;  /* 0x000000070600728c */ /* 0x000fe4000bf06070 */
[----:B-1----:R-:W-:-:S05]  /*02a0*/  IMAD R2, R6, UR6, RZ ;  /* 0x0000000606027c24 */ /* 0x002fca000f8e02ff */
[----:B------:R-:W-:-:S13]  /*02b0*/  ISETP.GE.U32.AND P0, PT, R2, UR7, PT ;  /* 0x0000000702007c0c */ /* 0x000fda000bf06070 */
[C---:B------:R-:W-:Y:S01]  /*02c0*/  @!P0 VIADD R0, R2.reuse, UR5 ;  /* 0x0000000502008c36 */ /* 0x040fe20008000000 */
[----:B------:R-:W-:Y:S01]  /*02d0*/  @!P0 LEA R2, R2, UR4, 0x2 ;  /* 0x0000000402028c11 */ /* 0x000fe2000f8e10ff */
[----:B------:R-:W-:-:S03]  /*02e0*/  UMOV UR5, UR6 ;  /* 0x0000000600057c82 */ /* 0x000fc60008000000 */
[----:B------:R-:W-:Y:S01]  /*02f0*/  @!P0 LEA R0, R0, UR4, 0x2 ;  /* 0x0000000400008c11 */ /* 0x000fe2000f8e10ff */
[----:B0-----:R-:W-:Y:S05]  /*0300*/  @!P0 LDS R3, [R2] ;  /* 0x0000000002038984 */ /* 0x001fea0000000800 */
[----:B------:R-:W0:Y:S02]  /*0310*/  @!P0 LDS R0, [R0] ;  /* 0x0000000000008984 */ /* 0x000e240000000800 */
[----:B0-----:R-:W-:-:S05]  /*0320*/  @!P0 FADD R3, R0, R3 ;  /* 0x0000000300038221 */ /* 0x001fca0000000000 */
[----:B------:R1:W-:Y:S01]  /*0330*/  @!P0 STS [R2], R3 ;  /* 0x0000000302008388 */ /* 0x0003e20000000800 */
[----:B------:R-:W-:Y:S06]  /*0340*/  BAR.SYNC.DEFER_BLOCKING 0x0 ;  /* 0x0000000000007b1d */ /* 0x000fec0000010000 */
[----:B------:R-:W-:Y:S05]  /*0350*/  BRA.U !UP0, `(.L_x_10) ;  /* 0xfffffffd08c87547 */ /* 0x000fea000b83ffff */
.L_x_9:
[----:B------:R-:W-:Y:S05]  /*0360*/  @P1 EXIT ;  /* 0x000000000000194d */ /* 0x000fea0003800000 */
[----:B------:R-:W2:Y:S01]  /*0370*/  S2UR UR5, SR_CgaCtaId ;  /* 0x00000000000579c3 */ /* 0x000ea20000008800 */
[----:B------:R-:W-:-:S07]  /*0380*/  UMOV UR4, 0x400 ;  /* 0x0000040000047882 */ /* 0x000fce0000000000 */
[----:B01----:R-:W0:Y:S01]  /*0390*/  LDC.64 R2, c[0x0][0x388] ;  /* 0x0000e200ff027b82 */ /* 0x003e220000000a00 */
[----:B--2---:R-:W-:Y:S01]  /*03a0*/  ULEA UR4, UR5, UR4, 0x18 ;  /* 0x0000000405047291 */ /* 0x004fe2000f8ec0ff */
[----:B0-----:R-:W-:-:S08]  /*03b0*/  IMAD.WIDE.U32 R2, R7, 0x4, R2 ;  /* 0x0000000407027825 */ /* 0x001fd000078e0002 */
[----:B------:R-:W0:Y:S04]  /*03c0*/  LDS R5, [UR4] ;  /* 0x00000004ff057984 */ /* 0x000e280008000800 */
[----:B0-----:R-:W-:Y:S01]  /*03d0*/  STG.E desc[UR8][R2.64], R5 ;  /* 0x0000000502007986 */ /* 0x001fe2000c101908 */
[----:B------:R-:W-:Y:S05]  /*03e0*/  EXIT ;  /* 0x000000000000794d */ /* 0x000fea0003800000 */
.L_x_11:
        /* <DEDUP_REMOVED lines=9> */
.L_x_54:


//--------------------- .text._Z14baselineKernelPKfPfm --------------------------
	.section	.text._Z14baselineKernelPKfPfm,"ax",@progbits
	.align	128
        .global         _Z14baselineKernelPKfPfm
        .type           _Z14baselineKernelPKfPfm,@function
        .size           _Z14baselineKernelPKfPfm,(.L_x_55 - _Z14baselineKernelPKfPfm)
        .other          _Z14baselineKernelPKfPfm,@"STO_CUDA_ENTRY STV_DEFAULT"
_Z14baselineKernelPKfPfm:
.text._Z14baselineKernelPKfPfm:
        /* <DEDUP_REMOVED lines=15> */
[----:B------:R-:W-:Y:S02]  /*00f0*/  HFMA2 R4, -RZ, RZ, 0, 0 ;  /* 0x00000000ff047431 */ /* 0x000fe400000001ff */
[----:B------:R-:W-:Y:S02]  /*0100*/  IMAD.MOV.U32 R9, RZ, RZ, R2 ;  /* 0x000000ffff097224 */ /* 0x000fe400078e0002 */
[----:B------:R-:W-:Y:S02]  /*0110*/  IMAD.MOV.U32 R8, RZ, RZ, R0 ;  /* 0x000000ffff087224 */ /* 0x000fe400078e0000 */
[----:B0-----:R-:W-:-:S07]  /*0120*/  IMAD R5, R5, UR8, RZ ;  /* 0x0000000805057c24 */ /* 0x001fce000f8e02ff */
.L_x_14:
        /* <DEDUP_REMOVED lines=10> */
.L_x_13:
[----:B------:R-:W-:Y:S05]  /*01d0*/  BSYNC.RECONVERGENT B0 ;  /* 0x0000000000007941 */ /* 0x000fea0003800200 */
.L_x_12:
        /* <DEDUP_REMOVED lines=9> */
[----:B------:R-:W-:-:S07]  /*0270*/  MOV R0, 0x1 ;  /* 0x0000000100007802 */ /* 0x000fce0000000f00 */
.L_x_16:
[----:B------:R-:W-:-:S04]  /*0280*/  IMAD.SHL.U32 R8, R0, 0x2, RZ ;  /* 0x0000000200087824 */ /* 0x000fc800078e00ff */
[----:B------:R-:W-:-:S05]  /*0290*/  VIADD R2, R8, 0xffffffff ;  /* 0xffffffff08027836 */ /* 0x000fca0000000000 */
[----:B------:R-:W-:-:S13]  /*02a0*/  LOP3.LUT P1, RZ, R2, R6, RZ, 0xc0, !PT ;  /* 0x0000000602ff7212 */ /* 0x000fda000782c0ff */
[----:B------:R-:W-:Y:S01]  /*02b0*/  @!P1 LEA R2, R0, R3, 0x2 ;  /* 0x0000000300029211 */ /* 0x000fe200078e10ff */
[----:B------:R-:W-:Y:S01]  /*02c0*/  @!P1 LDS R5, [R3] ;  /* 0x0000000003059984 */ /* 0x000fe20000000800 */
[----:B------:R-:W-:-:S04]  /*02d0*/  IMAD.MOV.U32 R0, RZ, RZ, R8 ;  /* 0x000000ffff007224 */ /* 0x000fc800078e0008 */
[----:B------:R-:W0:Y:S02]  /*02e0*/  @!P1 LDS R2, [R2] ;  /* 0x0000000002029984 */ /* 0x000e240000000800 */
[----:B0-----:R-:W-:-:S05]  /*02f0*/  @!P1 FADD R4, R2, R5 ;  /* 0x0000000502049221 */ /* 0x001fca0000000000 */
[----:B------:R1:W-:Y:S01]  /*0300*/  @!P1 STS [R3], R4 ;  /* 0x0000000403009388 */ /* 0x0003e20000000800 */
[----:B------:R-:W-:Y:S01]  /*0310*/  BAR.SYNC.DEFER_BLOCKING 0x0 ;  /* 0x0000000000007b1d */ /* 0x000fe20000010000 */
[----:B------:R-:W-:-:S13]  /*0320*/  ISETP.GE.U32.AND P1, PT, R8, UR8, PT ;  /* 0x0000000808007c0c */ /* 0x000fda000bf26070 */
[----:B-1----:R-:W-:Y:S05]  /*0330*/  @!P1 BRA `(.L_x_16) ;  /* 0xfffffffc00d09947 */ /* 0x002fea000383ffff */
.L_x_15:
[----:B------:R-:W-:Y:S05]  /*0340*/  @P0 EXIT ;  /* 0x000000000000094d */ /* 0x000fea0003800000 */
[----:B------:R-:W1:Y:S01]  /*0350*/  S2UR UR5, SR_CgaCtaId ;  /* 0x00000000000579c3 */ /* 0x000e620000008800 */
[----:B------:R-:W-:-:S07]  /*0360*/  UMOV UR4, 0x400 ;  /* 0x0000040000047882 */ /* 0x000fce0000000000 */
[----:B0-----:R-:W0:Y:S01]  /*0370*/  LDC.64 R2, c[0x0][0x388] ;  /* 0x0000e200ff027b82 */ /* 0x001e220000000a00 */
[----:B-1----:R-:W-:Y:S01]  /*0380*/  ULEA UR4, UR5, UR4, 0x18 ;  /* 0x0000000405047291 */ /* 0x002fe2000f8ec0ff */
[----:B0-----:R-:W-:-:S08]  /*0390*/  IMAD.WIDE.U32 R2, R7, 0x4, R2 ;  /* 0x0000000407027825 */ /* 0x001fd000078e0002 */
[----:B------:R-:W0:Y:S04]  /*03a0*/  LDS R5, [UR4] ;  /* 0x00000004ff057984 */ /* 0x000e280008000800 */
[----:B0-----:R-:W-:Y:S01]  /*03b0*/  STG.E desc[UR6][R2.64], R5 ;  /* 0x0000000502007986 */ /* 0x001fe2000c101906 */
[----:B------:R-:W-:Y:S05]  /*03c0*/  EXIT ;  /* 0x000000000000794d */ /* 0x000fea0003800000 */
.L_x_17:
        /* <DEDUP_REMOVED lines=11> */
.L_x_55:


//--------------------- .text._Z24TwoPassInterleavedKernelPKfPfm --------------------------
	.section	.text._Z24TwoPassInterleavedKernelPKfPfm,"ax",@progbits
	.align	128
        .global         _Z24TwoPassInterleavedKernelPKfPfm
        .type           _Z24TwoPassInterleavedKernelPKfPfm,@function
        .size           _Z24TwoPassInterleavedKernelPKfPfm,(.L_x_56 - _Z24TwoPassInterleavedKernelPKfPfm)
        .other          _Z24TwoPassInterleavedKernelPKfPfm,@"STO_CUDA_ENTRY STV_DEFAULT"
_Z24TwoPassInterleavedKernelPKfPfm:
.text._Z24TwoPassInterleavedKernelPKfPfm:
[----:B------:R-:W-:Y:S01]  /*0000*/  LDC R1, c[0x0][0x37c] ;  /* 0x0000df00ff017b82 */ /* 0x000fe20000000800 */
[----:B------:R-:W0:Y:S01]  /*0010*/  S2R R0, SR_CTAID.X ;  /* 0x0000000000007919 */ /* 0x000e220000002500 */
[----:B------:R-:W0:Y:S01]  /*0020*/  LDCU UR9, c[0x0][0x360] ;  /* 0x00006c00ff0977ac */ /* 0x000e220008000800 */
[----:B------:R-:W-:Y:S01]  /*0030*/  BSSY.RECONVERGENT B0, `(.L_x_18) ;  /* 0x000001a000007945 */ /* 0x000fe20003800200 */
[----:B------:R-:W-:Y:S01]  /*0040*/  HFMA2 R5, -RZ, RZ, 0, 0 ;  /* 0x00000000ff057431 */ /* 0x000fe200000001ff */
        /* <DEDUP_REMOVED lines=10> */
[-C--:B------:R-:W-:Y:S02]  /*00f0*/  MOV R4, R2.reuse ;  /* 0x0000000200047202 */ /* 0x080fe40000000f00 */
[----:B------:R-:W-:Y:S02]  /*0100*/  MOV R6, R2 ;  /* 0x0000000200067202 */ /* 0x000fe40000000f00 */
[----:B------:R-:W-:Y:S01]  /*0110*/  MOV R5, RZ ;  /* 0x000000ff00057202 */ /* 0x000fe20000000f00 */
[----:B0-----:R-:W-:-:S07]  /*0120*/  IMAD R7, R7, UR9, RZ ;  /* 0x0000000907077c24 */ /* 0x001fce000f8e02ff */
.L_x_20:
[----:B------:R-:W-:-:S04]  /*0130*/  LEA R2, P0, R6, UR14, 0x2 ;  /* 0x0000000e06027c11 */ /* 0x000fc8000f8010ff */
[----:B------:R-:W-:-:S05]  /*0140*/  LEA.HI.X R3, R6, UR15, R3, 0x2, P0 ;  /* 0x0000000f06037c11 */ /* 0x000fca00080f1403 */
[----:B------:R0:W2:Y:S01]  /*0150*/  LDG.E R2, desc[UR10][R2.64] ;  /* 0x0000000a02027981 */ /* 0x0000a2000c1e1900 */
[----:B------:R-:W-:-:S04]  /*0160*/  IADD3 R6, PT, PT, R7, R4, RZ ;  /* 0x0000000407067210 */ /* 0x000fc80007ffe0ff */
[----:B------:R-:W-:Y:S02]  /*0170*/  ISETP.GE.U32.AND P0, PT, R6, UR12, PT ;  /* 0x0000000c06007c0c */ /* 0x000fe4000bf06070 */
[----:B------:R-:W-:Y:S02]  /*0180*/  MOV R4, R6 ;  /* 0x0000000600047202 */ /* 0x000fe40000000f00 */
[----:B0-----:R-:W-:-:S04]  /*0190*/  SHF.R.S32.HI R3, RZ, 0x1f, R6 ;  /* 0x0000001fff037819 */ /* 0x001fc80000011406 */
[----:B------:R-:W-:Y:S01]  /*01a0*/  ISETP.GE.U32.AND.EX P0, PT, R3, UR13, PT, P0 ;  /* 0x0000000d03007c0c */ /* 0x000fe2000bf06100 */
[----:B--2---:R-:W-:-:S12]  /*01b0*/  FADD R5, R2, R5 ;  /* 0x0000000502057221 */ /* 0x004fd80000000000 */
[----:B------:R-:W-:Y:S05]  /*01c0*/  @!P0 BRA `(.L_x_20) ;  /* 0xfffffffc00d88947 */ /* 0x000fea000383ffff */
.L_x_19:
[----:B------:R-:W-:Y:S05]  /*01d0*/  BSYNC.RECONVERGENT B0 ;  /* 0x0000000000007941 */ /* 0x000fea0003800200 */
.L_x_18:
[----:B------:R-:W0:Y:S01]  /*01e0*/  S2UR UR6, SR_CgaCtaId ;  /* 0x00000000000679c3 */ /* 0x000e220000008800 */
[----:B------:R-:W-:Y:S01]  /*01f0*/  UMOV UR4, 0x400 ;  /* 0x0000040000047882 */ /* 0x000fe20000000000 */
[----:B------:R-:W-:Y:S01]  /*0200*/  ISETP.NE.AND P0, PT, R9, RZ, PT ;  /* 0x000000ff0900720c */ /* 0x000fe20003f05270 */
[----:B0-----:R-:W-:-:S06]  /*0210*/  ULEA UR6, UR6, UR4, 0x18 ;  /* 0x0000000406067291 */ /* 0x001fcc000f8ec0ff */
[----:B------:R-:W-:-:S05]  /*0220*/  LEA R2, R9, UR6, 0x2 ;  /* 0x0000000609027c11 */ /* 0x000fca000f8e10ff */
[----:B------:R0:W-:Y:S01]  /*0230*/  STS [R2], R5 ;  /* 0x0000000502007388 */ /* 0x0001e20000000800 */
[----:B------:R-:W-:Y:S06]  /*0240*/  BAR.SYNC.DEFER_BLOCKING 0x0 ;  /* 0x0000000000007b1d */ /* 0x000fec0000010000 */
[----:B------:R-:W-:Y:S05]  /*0250*/  @P0 EXIT ;  /* 0x000000000000094d */ /* 0x000fea0003800000 */
[----:B------:R-:W-:Y:S01]  /*0260*/  UISETP.GE.U32.AND UP0, UPT, UR9, 0x10, UPT ;  /* 0x000000100900788c */ /* 0x000fe2000bf06070 */
[----:B------:R-:W-:Y:S01]  /*0270*/  HFMA2 R19, -RZ, RZ, 0, 0 ;  /* 0x00000000ff137431 */ /* 0x000fe200000001ff */
[----:B------:R-:W-:Y:S01]  /*0280*/  ULOP3.LUT UR12, UR9, 0xf, URZ, 0xc0, !UPT ;  /* 0x0000000f090c7892 */ /* 0x000fe2000f8ec0ff */
[----:B------:R-:W-:-:S06]  /*0290*/  UMOV UR5, URZ ;  /* 0x000000ff00057c82 */ /* 0x000fcc0008000000 */
[----:B------:R-:W-:Y:S05]  /*02a0*/  BRA.U !UP0, `(.L_x_21) ;  /* 0x00000001087c7547 */ /* 0x000fea000b800000 */
[----:B------:R-:W-:Y:S01]  /*02b0*/  ULOP3.LUT UR5, UR9, 0x7f0, URZ, 0xc0, !UPT ;  /* 0x000007f009057892 */ /* 0x000fe2000f8ec0ff */
[----:B------:R-:W-:Y:S01]  /*02c0*/  MOV R19, RZ ;  /* 0x000000ff00137202 */ /* 0x000fe20000000f00 */
[----:B------:R-:W-:Y:S01]  /*02d0*/  UIADD3 UR8, UPT, UPT, UR6, 0x20, URZ ;  /* 0x0000002006087890 */ /* 0x000fe2000fffe0ff */
[----:B------:R-:W-:-:S04]  /*02e0*/  UMOV UR4, URZ ;  /* 0x000000ff00047c82 */ /* 0x000fc80008000000 */
[----:B------:R-:W-:-:S07]  /*02f0*/  UMOV UR7, UR5 ;  /* 0x0000000500077c82 */ /* 0x000fce0008000000 */
.L_x_22:
[----:B------:R-:W1:Y:S01]  /*0300*/  LDS.128 R12, [UR8+-0x20] ;  /* 0xffffe008ff0c7984 */ /* 0x000e620008000c00 */
[----:B------:R-:W-:-:S03]  /*0310*/  UIADD3 UR7, UP0, UPT, UR7, -0x10, URZ ;  /* 0xfffffff007077890 */ /* 0x000fc6000ff1e0ff */
[----:B------:R-:W2:Y:S01]  /*0320*/  LDS.128 R8, [UR8+-0x10] ;  /* 0xfffff008ff087984 */ /* 0x000ea20008000c00 */
[----:B------:R-:W-:Y:S02]  /*0330*/  UIADD3.X UR4, UPT, UPT, UR4, -0x1, URZ, UP0, !UPT ;  /* 0xffffffff04047890 */ /* 0x000fe400087fe4ff */
[----:B------:R-:W-:Y:S01]  /*0340*/  UISETP.NE.U32.AND UP0, UPT, UR7, URZ, UPT ;  /* 0x000000ff0700728c */ /* 0x000fe2000bf05070 */
[----:B0-----:R-:W0:Y:S03]  /*0350*/  LDS.128 R4, [UR8] ;  /* 0x00000008ff047984 */ /* 0x001e260008000c00 */
[----:B------:R-:W-:Y:S01]  /*0360*/  UISETP.NE.AND.EX UP0, UPT, UR4, URZ, UPT, UP0 ;  /* 0x000000ff0400728c */ /* 0x000fe2000bf05300 */
[----:B-1----:R-:W-:Y:S02]  /*0370*/  FADD R12, R12, R19 ;  /* 0x000000130c0c7221 */ /* 0x002fe40000000000 */
[----:B------:R-:W1:Y:S01]  /*0380*/  LDS.128 R16, [UR8+0x10] ;  /* 0x00001008ff107984 */ /* 0x000e620008000c00 */
[----:B------:R-:W-:Y:S01]  /*0390*/  UIADD3 UR8, UPT, UPT, UR8, 0x40, URZ ;  /* 0x0000004008087890 */ /* 0x000fe2000fffe0ff */
[----:B------:R-:W-:-:S04]  /*03a0*/  FADD R13, R13, R12 ;  /* 0x0000000c0d0d7221 */ /* 0x000fc80000000000 */
[----:B------:R-:W-:-:S04]  /*03b0*/  FADD R14, R14, R13 ;  /* 0x0000000d0e0e7221 */ /* 0x000fc80000000000 */
[----:B------:R-:W-:-:S04]  /*03c0*/  FADD R15, R15, R14 ;  /* 0x0000000e0f0f7221 */ /* 0x000fc80000000000 */
[----:B--2---:R-:W-:-:S04]  /*03d0*/  FADD R8, R15, R8 ;  /* 0x000000080f087221 */ /* 0x004fc80000000000 */
[----:B------:R-:W-:-:S04]  /*03e0*/  FADD R9, R9, R8 ;  /* 0x0000000809097221 */ /* 0x000fc80000000000 */
[----:B------:R-:W-:-:S04]  /*03f0*/  FADD R10, R10, R9 ;  /* 0x000000090a0a7221 */ /* 0x000fc80000000000 */
[----:B------:R-:W-:-:S04]  /*0400*/  FADD R11, R11, R10 ;  /* 0x0000000a0b0b7221 */ /* 0x000fc80000000000 */
[----:B0-----:R-:W-:-:S04]  /*0410*/  FADD R4, R11, R4 ;  /* 0x000000040b047221 */ /* 0x001fc80000000000 */
[----:B------:R-:W-:-:S04]  /*0420*/  FADD R5, R5, R4 ;  /* 0x0000000405057221 */ /* 0x000fc80000000000 */
[----:B------:R-:W-:-:S04]  /*0430*/  FADD R6, R6, R5 ;  /* 0x0000000506067221 */ /* 0x000fc80000000000 */
[----:B------:R-:W-:-:S04]  /*0440*/  FADD R7, R7, R6 ;  /* 0x0000000607077221 */ /* 0x000fc80000000000 */
[----:B-1----:R-:W-:-:S04]  /*0450*/  FADD R16, R7, R16 ;  /* 0x0000001007107221 */ /* 0x002fc80000000000 */
[----:B------:R-:W-:-:S04]  /*0460*/  FADD R17, R17, R16 ;  /* 0x0000001011117221 */ /* 0x000fc80000000000 */
[----:B------:R-:W-:-:S04]  /*0470*/  FADD R18, R18, R17 ;  /* 0x0000001112127221 */ /* 0x000fc80000000000 */
[----:B------:R-:W-:Y:S01]  /*0480*/  FADD R19, R19, R18 ;  /* 0x0000001213137221 */ /* 0x000fe20000000000 */
[----:B------:R-:W-:Y:S06]  /*0490*/  BRA.U UP0, `(.L_x_22) ;  /* 0xfffffffd00987547 */ /* 0x000fec000b83ffff */
.L_x_21:
[----:B------:R-:W-:-:S04]  /*04a0*/  UISETP.NE.U32.AND UP0, UPT, UR12, URZ, UPT ;  /* 0x000000ff0c00728c */ /* 0x000fc8000bf05070 */
[----:B------:R-:W-:-:S09]  /*04b0*/  UISETP.NE.AND.EX UP0, UPT, URZ, URZ, UPT, UP0 ;  /* 0x000000ffff00728c */ /* 0x000fd2000bf05300 */
[----:B------:R-:W-:Y:S05]  /*04c0*/  BRA.U !UP0, `(.L_x_23) ;  /* 0x0000000108ac7547 */ /* 0x000fea000b800000 */
[----:B------:R-:W-:Y:S02]  /*04d0*/  UISETP.GE.U32.AND UP1, UPT, UR12, 0x8, UPT ;  /* 0x000000080c00788c */ /* 0x000fe4000bf26070 */
[----:B------:R-:W-:Y:S02]  /*04e0*/  ULOP3.LUT UR8, UR9, 0x7, URZ, 0xc0, !UPT ;  /* 0x0000000709087892 */ /* 0x000fe4000f8ec0ff */
[----:B------:R-:W-:Y:S02]  /*04f0*/  UISETP.GE.U32.AND.EX UP1, UPT, URZ, URZ, UPT, UP1 ;  /* 0x000000ffff00728c */ /* 0x000fe4000bf26110 */
[----:B------:R-:W-:-:S04]  /*0500*/  UISETP.NE.U32.AND UP0, UPT, UR8, URZ, UPT ;  /* 0x000000ff0800728c */ /* 0x000fc8000bf05070 */
[----:B------:R-:W-:-:S03]  /*0510*/  UISETP.NE.AND.EX UP0, UPT, URZ, URZ, UPT, UP0 ;  /* 0x000000ffff00728c */ /* 0x000fc6000bf05300 */
[----:B------:R-:W-:Y:S08]  /*0520*/  BRA.U !UP1, `(.L_x_24) ;  /* 0x0000000109307547 */ /* 0x000ff0000b800000 */
[----:B------:R-:W-:Y:S02]  /*0530*/  ULEA UR4, UR5, UR6, 0x2 ;  /* 0x0000000605047291 */ /* 0x000fe4000f8e10ff */
[----:B------:R-:W-:-:S07]  /*0540*/  UIADD3 UR5, UPT, UPT, UR5, 0x8, URZ ;  /* 0x0000000805057890 */ /* 0x000fce000fffe0ff */
[----:B------:R-:W1:Y:S04]  /*0550*/  LDS.128 R8, [UR4] ;  /* 0x00000004ff087984 */ /* 0x000e680008000c00 */
[----:B0-----:R-:W0:Y:S01]  /*0560*/  LDS.128 R4, [UR4+0x10] ;  /* 0x00001004ff047984 */ /* 0x001e220008000c00 */
[----:B-1----:R-:W-:-:S04]  /*0570*/  FADD R8, R19, R8 ;  /* 0x0000000813087221 */ /* 0x002fc80000000000 */
[----:B------:R-:W-:-:S04]  /*0580*/  FADD R9, R8, R9 ;  /* 0x0000000908097221 */ /* 0x000fc80000000000 */
[----:B------:R-:W-:-:S04]  /*0590*/  FADD R10, R9, R10 ;  /* 0x0000000a090a7221 */ /* 0x000fc80000000000 */
[----:B------:R-:W-:-:S04]  /*05a0*/  FADD R11, R10, R11 ;  /* 0x0000000b0a0b7221 */ /* 0x000fc80000000000 */
[----:B0-----:R-:W-:-:S04]  /*05b0*/  FADD R4, R11, R4 ;  /* 0x000000040b047221 */ /* 0x001fc80000000000 */
[----:B------:R-:W-:-:S04]  /*05c0*/  FADD R5, R4, R5 ;  /* 0x0000000504057221 */ /* 0x000fc80000000000 */
[----:B------:R-:W-:-:S04]  /*05d0*/  FADD R6, R5, R6 ;  /* 0x0000000605067221 */ /* 0x000fc80000000000 */
[----:B------:R-:W-:-:S07]  /*05e0*/  FADD R19, R6, R7 ;  /* 0x0000000706137221 */ /* 0x000fce0000000000 */
.L_x_24:
[----:B------:R-:W-:Y:S05]  /*05f0*/  BRA.U !UP0, `(.L_x_23) ;  /* 0x0000000108607547 */ /* 0x000fea000b800000 */
[----:B------:R-:W-:Y:S02]  /*0600*/  UISETP.GE.U32.AND UP1, UPT, UR8, 0x4, UPT ;  /* 0x000000040800788c */ /* 0x000fe4000bf26070 */
[----:B------:R-:W-:Y:S02]  /*0610*/  ULOP3.LUT UR7, UR9, 0x3, URZ, 0xc0, !UPT ;  /* 0x0000000309077892 */ /* 0x000fe4000f8ec0ff */
[----:B------:R-:W-:Y:S02]  /*0620*/  UISETP.GE.U32.AND.EX UP1, UPT, URZ, URZ, UPT, UP1 ;  /* 0x000000ffff00728c */ /* 0x000fe4000bf26110 */
[----:B------:R-:W-:Y:S01]  /*0630*/  UISETP.NE.U32.AND UP0, UPT, UR7, URZ, UPT ;  /* 0x000000ff0700728c */ /* 0x000fe2000bf05070 */
[----:B------:R-:W-:-:S03]  /*0640*/  UMOV UR4, URZ ;  /* 0x000000ff00047c82 */ /* 0x000fc60008000000 */
[----:B------:R-:W-:-:S03]  /*0650*/  UISETP.NE.AND.EX UP0, UPT, UR4, URZ, UPT, UP0 ;  /* 0x000000ff0400728c */ /* 0x000fc6000bf05300 */
[----:B------:R-:W-:Y:S08]  /*0660*/  BRA.U !UP1, `(.L_x_25) ;  /* 0x00000001091c7547 */ /* 0x000ff0000b800000 */
[----:B------:R-:W-:Y:S02]  /*0670*/  ULEA UR8, UR5, UR6, 0x2 ;  /* 0x0000000605087291 */ /* 0x000fe4000f8e10ff */
[----:B------:R-:W-:-:S07]  /*0680*/  UIADD3 UR5, UPT, UPT, UR5, 0x4, URZ ;  /* 0x0000000405057890 */ /* 0x000fce000fffe0ff */
[----:B0-----:R-:W0:Y:S02]  /*0690*/  LDS.128 R4, [UR8] ;  /* 0x00000008ff047984 */ /* 0x001e240008000c00 */
[----:B0-----:R-:W-:-:S04]  /*06a0*/  FADD R4, R19, R4 ;  /* 0x0000000413047221 */ /* 0x001fc80000000000 */
[----:B------:R-:W-:-:S04]  /*06b0*/  FADD R5, R4, R5 ;  /* 0x0000000504057221 */ /* 0x000fc80000000000 */
[----:B------:R-:W-:-:S04]  /*06c0*/  FADD R6, R5, R6 ;  /* 0x0000000605067221 */ /* 0x000fc80000000000 */
[----:B------:R-:W-:-:S07]  /*06d0*/  FADD R19, R6, R7 ;  /* 0x0000000706137221 */ /* 0x000fce0000000000 */
.L_x_25:
[----:B------:R-:W-:Y:S05]  /*06e0*/  BRA.U !UP0, `(.L_x_23) ;  /* 0x0000000108247547 */ /* 0x000fea000b800000 */
[----:B------:R-:W-:-:S12]  /*06f0*/  ULEA UR5, UR5, UR6, 0x2 ;  /* 0x0000000605057291 */ /* 0x000fd8000f8e10ff */
.L_x_26:
[----:B0-----:R-:W0:Y:S01]  /*0700*/  LDS R2, [UR5] ;  /* 0x00000005ff027984 */ /* 0x001e220008000800 */
[----:B------:R-:W-:Y:S02]  /*0710*/  UIADD3 UR7, UP0, UPT, UR7, -0x1, URZ ;  /* 0xffffffff07077890 */ /* 0x000fe4000ff1e0ff */
[----:B------:R-:W-:Y:S02]  /*0720*/  UIADD3 UR5, UPT, UPT, UR5, 0x4, URZ ;  /* 0x0000000405057890 */ /* 0x000fe4000fffe0ff */
[----:B------:R-:W-:Y:S02]  /*0730*/  UIADD3.X UR4, UPT, UPT, UR4, -0x1, URZ, UP0, !UPT ;  /* 0xffffffff04047890 */ /* 0x000fe400087fe4ff */
[----:B------:R-:W-:-:S04]  /*0740*/  UISETP.NE.U32.AND UP0, UPT, UR7, URZ, UPT ;  /* 0x000000ff0700728c */ /* 0x000fc8000bf05070 */
[----:B------:R-:W-:Y:S01]  /*0750*/  UISETP.NE.AND.EX UP0, UPT, UR4, URZ, UPT, UP0 ;  /* 0x000000ff0400728c */ /* 0x000fe2000bf05300 */
[----:B0-----:R-:W-:-:S08]  /*0760*/  FADD R19, R2, R19 ;  /* 0x0000001302137221 */ /* 0x001fd00000000000 */
[----:B------:R-:W-:Y:S05]  /*0770*/  BRA.U UP0, `(.L_x_26) ;  /* 0xfffffffd00e07547 */ /* 0x000fea000b83ffff */
.L_x_23:
[----:B0-----:R-:W0:Y:S02]  /*0780*/  LDC.64 R2, c[0x0][0x388] ;  /* 0x0000e200ff027b82 */ /* 0x001e240000000a00 */
[----:B0-----:R-:W-:-:S05]  /*0790*/  IMAD.WIDE.U32 R2, R0, 0x4, R2 ;  /* 0x0000000400027825 */ /* 0x001fca00078e0002 */
[----:B------:R-:W-:Y:S01]  /*07a0*/  STG.E desc[UR10][R2.64], R19 ;  /* 0x0000001302007986 */ /* 0x000fe2000c10190a */
[----:B------:R-:W-:Y:S05]  /*07b0*/  EXIT ;  /* 0x000000000000794d */ /* 0x000fea0003800000 */
.L_x_27:
        /* <DEDUP_REMOVED lines=12> */
.L_x_56:


//--------------------- .text._Z19TwoPassSimpleKernelPKfPfm --------------------------
	.section	.text._Z19TwoPassSimpleKernelPKfPfm,"ax",@progbits
	.align	128
        .global         _Z19TwoPassSimpleKernelPKfPfm
        .type           _Z19TwoPassSimpleKernelPKfPfm,@function
        .size           _Z19TwoPassSimpleKernelPKfPfm,(.L_x_52 - _Z19TwoPassSimpleKernelPKfPfm)
        .other          _Z19TwoPassSimpleKernelPKfPfm,@"STO_CUDA_ENTRY STV_DEFAULT"
_Z19TwoPassSimpleKernelPKfPfm:
.text._Z19TwoPassSimpleKernelPKfPfm:
[----:B------:R-:W-:Y:S01]  /*0000*/  LDC R1, c[0x0][0x37c] ;  /* 0x0000df00ff017b82 */ /* 0x000fe20000000800 */
[----:B------:R-:W0:Y:S01]  /*0010*/  LDCU UR4, c[0x0][0x394] ;  /* 0x00007280ff0477ac */ /* 0x000e220008000800 */
[----:B------:R-:W1:Y:S01]  /*0020*/  LDCU UR5, c[0x0][0x370] ;  /* 0x00006e00ff0577ac */ /* 0x000e620008000800 */
[----:B0-----:R-:W-:-:S03]  /*0030*/  UISETP.NE.U32.AND UP0, UPT, UR4, URZ, UPT ;  /* 0x000000ff0400728c */ /* 0x001fc6000bf05070 */
[----:B------:R-:W-:-:S06]  /*0040*/  UMOV UR4, URZ ;  /* 0x000000ff00047c82 */ /* 0x000fcc0008000000 */
[----:B-1----:R-:W-:Y:S05]  /*0050*/  BRA.U UP0, `(.L_x_28) ;  /* 0x0000000100547547 */ /* 0x002fea000b800000 */
[----:B------:R-:W0:Y:S01]  /*0060*/  I2F.U32.RP R0, UR5 ;  /* 0x0000000500007d06 */ /* 0x000e220008209000 */
[----:B------:R-:W1:Y:S01]  /*0070*/  LDC R6, c[0x0][0x390] ;  /* 0x0000e400ff067b82 */ /* 0x000e620000000800 */
[----:B------:R-:W-:-:S06]  /*0080*/  ISETP.NE.U32.AND P2, PT, RZ, UR5, PT ;  /* 0x00000005ff007c0c */ /* 0x000fcc000bf45070 */
[----:B0-----:R-:W0:Y:S02]  /*0090*/  MUFU.RCP R0, R0 ;  /* 0x0000000000007308 */ /* 0x001e240000001000 */
[----:B0-----:R-:W-:-:S06]  /*00a0*/  VIADD R2, R0, 0xffffffe ;  /* 0x0ffffffe00027836 */ /* 0x001fcc0000000000 */
[----:B------:R0:W2:Y:S02]  /*00b0*/  F2I.FTZ.U32.TRUNC.NTZ R3, R2 ;  /* 0x0000000200037305 */ /* 0x0000a4000021f000 */
[----:B0-----:R-:W-:Y:S02]  /*00c0*/  HFMA2 R2, -RZ, RZ, 0, 0 ;  /* 0x00000000ff027431 */ /* 0x001fe400000001ff */
[----:B--2---:R-:W-:-:S04]  /*00d0*/  IMAD.MOV R5, RZ, RZ, -R3 ;  /* 0x000000ffff057224 */ /* 0x004fc800078e0a03 */
[----:B------:R-:W-:-:S04]  /*00e0*/  IMAD R5, R5, UR5, RZ ;  /* 0x0000000505057c24 */ /* 0x000fc8000f8e02ff */
[----:B------:R-:W-:-:S04]  /*00f0*/  IMAD.HI.U32 R3, R3, R5, R2 ;  /* 0x0000000503037227 */ /* 0x000fc800078e0002 */
[----:B------:R-:W-:Y:S02]  /*0100*/  IMAD.MOV.U32 R5, RZ, RZ, RZ ;  /* 0x000000ffff057224 */ /* 0x000fe400078e00ff */
[----:B-1----:R-:W-:-:S04]  /*0110*/  IMAD.HI.U32 R4, R3, R6, RZ ;  /* 0x0000000603047227 */ /* 0x002fc800078e00ff */
[----:B------:R-:W-:-:S04]  /*0120*/  IMAD.MOV R3, RZ, RZ, -R4 ;  /* 0x000000ffff037224 */ /* 0x000fc800078e0a04 */
[----:B------:R-:W-:-:S05]  /*0130*/  IMAD R0, R3, UR5, R6 ;  /* 0x0000000503007c24 */ /* 0x000fca000f8e0206 */
[----:B------:R-:W-:-:S13]  /*0140*/  ISETP.GE.U32.AND P0, PT, R0, UR5, PT ;  /* 0x0000000500007c0c */ /* 0x000fda000bf06070 */
[----:B------:R-:W-:Y:S01]  /*0150*/  @P0 VIADD R0, R0, -UR5 ;  /* 0x8000000500000c36 */ /* 0x000fe20008000000 */
[----:B------:R-:W-:-:S04]  /*0160*/  @P0 IADD3 R4, PT, PT, R4, 0x1, RZ ;  /* 0x0000000104040810 */ /* 0x000fc80007ffe0ff */
[----:B------:R-:W-:-:S13]  /*0170*/  ISETP.GE.U32.AND P1, PT, R0, UR5, PT ;  /* 0x0000000500007c0c */ /* 0x000fda000bf26070 */
[----:B------:R-:W-:Y:S01]  /*0180*/  @P1 VIADD R4, R4, 0x1 ;  /* 0x0000000104041836 */ /* 0x000fe20000000000 */
[----:B------:R-:W-:Y:S01]  /*0190*/  @!P2 LOP3.LUT R4, RZ, UR5, RZ, 0x33, !PT ;  /* 0x00000005ff04ac12 */ /* 0x000fe2000f8e33ff */
[----:B------:R-:W-:Y:S06]  /*01a0*/  BRA `(.L_x_29) ;  /* 0x00000000001c7947 */ /* 0x000fec0003800000 */
.L_x_28:
[----:B------:R-:W0:Y:S01]  /*01b0*/  LDC R8, c[0x0][0x390] ;  /* 0x0000e400ff087b82 */ /* 0x000e220000000800 */
[----:B------:R-:W-:Y:S02]  /*01c0*/  MOV R0, UR5 ;  /* 0x0000000500007c02 */ /* 0x000fe40008000f00 */
[----:B------:R-:W-:-:S05]  /*01d0*/  MOV R6, 0x200 ;  /* 0x0000020000067802 */ /* 0x000fca0000000f00 */
[----:B------:R-:W1:Y:S02]  /*01e0*/  LDC R7, c[0x0][0x394] ;  /* 0x0000e500ff077b82 */ /* 0x000e640000000800 */
[----:B01----:R-:W-:Y:S05]  /*01f0*/  CALL.REL.NOINC `($__internal_0_$__cuda_sm20_div_u64) ;  /* 0x0000001000607944 */ /* 0x003fea0003c00000 */
[----:B------:R-:W-:Y:S02]  /*0200*/  IMAD.MOV.U32 R4, RZ, RZ, R8 ;  /* 0x000000ffff047224 */ /* 0x000fe400078e0008 */
[----:B------:R-:W-:-:S07]  /*0210*/  IMAD.MOV.U32 R5, RZ, RZ, R9 ;  /* 0x000000ffff057224 */ /* 0x000fce00078e0009 */
.L_x_29:
[----:B------:R-:W0:Y:S01]  /*0220*/  S2R R7, SR_CTAID.X ;  /* 0x0000000000077919 */ /* 0x000e220000002500 */
[----:B------:R-:W1:Y:S01]  /*0230*/  LDC.64 R2, c[0x0][0x388] ;  /* 0x0000e200ff027b82 */ /* 0x000e620000000a00 */
[C---:B0-----:R-:W-:Y:S01]  /*0240*/  IADD3 R0, PT, PT, R7.reuse, 0x1, RZ ;  /* 0x0000000107007810 */ /* 0x041fe20007ffe0ff */
[----:B-1----:R-:W-:-:S03]  /*0250*/  IMAD.WIDE.U32 R2, R7, 0x4, R2 ;  /* 0x0000000407027825 */ /* 0x002fc600078e0002 */
[----:B------:R-:W-:-:S03]  /*0260*/  IADD3 R9, P0, PT, R0, -R7, RZ ;  /* 0x8000000700097210 */ /* 0x000fc60007f1e0ff */
[----:B------:R-:W0:Y:S02]  /*0270*/  LDC R0, c[0x0][0x360] ;  /* 0x0000d800ff007b82 */ /* 0x000e240000000800 */
[----:B------:R-:W-:Y:S02]  /*0280*/  IMAD.X R11, RZ, RZ, -0x1, P0 ;  /* 0xffffffffff0b7424 */ /* 0x000fe400000e06ff */
[-C--:B------:R-:W-:Y:S02]  /*0290*/  IMAD R6, R5, R9.reuse, RZ ;  /* 0x0000000905067224 */ /* 0x080fe400078e02ff */
[----:B------:R-:W-:-:S04]  /*02a0*/  IMAD.WIDE.U32 R8, R4, R9, RZ ;  /* 0x0000000904087225 */ /* 0x000fc800078e00ff */
[----:B------:R-:W-:-:S04]  /*02b0*/  IMAD R11, R4, R11, R6 ;  /* 0x0000000b040b7224 */ /* 0x000fc800078e0206 */
[----:B------:R-:W-:Y:S02]  /*02c0*/  IMAD.IADD R6, R9, 0x1, R11 ;  /* 0x0000000109067824 */ /* 0x000fe400078e020b */
[-C--:B------:R-:W-:Y:S02]  /*02d0*/  IMAD R11, R5, R7.reuse, RZ ;  /* 0x00000007050b7224 */ /* 0x080fe400078e02ff */
[----:B------:R-:W-:Y:S01]  /*02e0*/  IMAD.WIDE.U32 R4, R4, R7, RZ ;  /* 0x0000000704047225 */ /* 0x000fe200078e00ff */
[----:B------:R-:W-:-:S04]  /*02f0*/  ISETP.NE.U32.AND P0, PT, R6, RZ, PT ;  /* 0x000000ff0600720c */ /* 0x000fc80003f05070 */
[----:B------:R-:W-:-:S09]  /*0300*/  IADD3 R10, PT, PT, R5, R11, RZ ;  /* 0x0000000b050a7210 */ /* 0x000fd20007ffe0ff */
[----:B------:R-:W-:Y:S05]  /*0310*/  @P0 BRA `(.L_x_30) ;  /* 0x0000000000500947 */ /* 0x000fea0003800000 */
[----:B0-----:R-:W0:Y:S01]  /*0320*/  I2F.U32.RP R9, R0 ;  /* 0x0000000000097306 */ /* 0x001e220000209000 */
[----:B------:R-:W-:-:S07]  /*0330*/  ISETP.NE.U32.AND P2, PT, R0, RZ, PT ;  /* 0x000000ff0000720c */ /* 0x000fce0003f45070 */
[----:B0-----:R-:W0:Y:S02]  /*0340*/  MUFU.RCP R9, R9 ;  /* 0x0000000900097308 */ /* 0x001e240000001000 */
[----:B0-----:R-:W-:-:S06]  /*0350*/  VIADD R6, R9, 0xffffffe ;  /* 0x0ffffffe09067836 */ /* 0x001fcc0000000000 */
[----:B------:R0:W1:Y:S02]  /*0360*/  F2I.FTZ.U32.TRUNC.NTZ R7, R6 ;  /* 0x0000000600077305 */ /* 0x000064000021f000 */
[----:B0-----:R-:W-:Y:S02]  /*0370*/  HFMA2 R6, -RZ, RZ, 0, 0 ;  /* 0x00000000ff067431 */ /* 0x001fe400000001ff */
[----:B-1----:R-:W-:-:S04]  /*0380*/  IMAD.MOV R11, RZ, RZ, -R7 ;  /* 0x000000ffff0b7224 */ /* 0x002fc800078e0a07 */
[----:B------:R-:W-:-:S04]  /*0390*/  IMAD R11, R11, R0, RZ ;  /* 0x000000000b0b7224 */ /* 0x000fc800078e02ff */
[----:B------:R-:W-:-:S06]  /*03a0*/  IMAD.HI.U32 R7, R7, R11, R6 ;  /* 0x0000000b07077227 */ /* 0x000fcc00078e0006 */
[----:B------:R-:W-:-:S04]  /*03b0*/  IMAD.HI.U32 R6, R7, R8, RZ ;  /* 0x0000000807067227 */ /* 0x000fc800078e00ff */
[----:B------:R-:W-:-:S04]  /*03c0*/  IMAD.MOV R7, RZ, RZ, -R6 ;  /* 0x000000ffff077224 */ /* 0x000fc800078e0a06 */
[----:B------:R-:W-:-:S05]  /*03d0*/  IMAD R7, R0, R7, R8 ;  /* 0x0000000700077224 */ /* 0x000fca00078e0208 */
[----:B------:R-:W-:-:S13]  /*03e0*/  ISETP.GE.U32.AND P0, PT, R7, R0, PT ;  /* 0x000000000700720c */ /* 0x000fda0003f06070 */
[----:B------:R-:W-:Y:S01]  /*03f0*/  @P0 IMAD.IADD R7, R7, 0x1, -R0 ;  /* 0x0000000107070824 */ /* 0x000fe200078e0a00 */
[----:B------:R-:W-:-:S04]  /*0400*/  @P0 IADD3 R6, PT, PT, R6, 0x1, RZ ;  /* 0x0000000106060810 */ /* 0x000fc80007ffe0ff */
[----:B------:R-:W-:Y:S01]  /*0410*/  ISETP.GE.U32.AND P1, PT, R7, R0, PT ;  /* 0x000000000700720c */ /* 0x000fe20003f26070 */
[----:B------:R-:W-:-:S12]  /*0420*/  IMAD.MOV.U32 R7, RZ, RZ, RZ ;  /* 0x000000ffff077224 */ /* 0x000fd800078e00ff */
[----:B------:R-:W-:Y:S01]  /*0430*/  @P1 VIADD R6, R6, 0x1 ;  /* 0x0000000106061836 */ /* 0x000fe20000000000 */
[----:B------:R-:W-:Y:S01]  /*0440*/  @!P2 LOP3.LUT R6, RZ, R0, RZ, 0x33, !PT ;  /* 0x00000000ff06a212 */ /* 0x000fe200078e33ff */
[----:B------:R-:W-:Y:S06]  /*0450*/  BRA `(.L_x_31) ;  /* 0x0000000000147947 */ /* 0x000fec0003800000 */
.L_x_30:
[----:B------:R-:W-:Y:S02]  /*0460*/  MOV R7, R6 ;  /* 0x0000000600077202 */ /* 0x000fe40000000f00 */
[----:B------:R-:W-:-:S07]  /*0470*/  MOV R6, 0x490 ;  /* 0x0000049000067802 */ /* 0x000fce0000000f00 */
[----:B0-----:R-:W-:Y:S05]  /*0480*/  CALL.REL.NOINC `($__internal_0_$__cuda_sm20_div_u64) ;  /* 0x0000000c00bc7944 */ /* 0x001fea0003c00000 */
[----:B------:R-:W-:Y:S02]  /*0490*/  IMAD.MOV.U32 R6, RZ, RZ, R8 ;  /* 0x000000ffff067224 */ /* 0x000fe400078e0008 */
[----:B------:R-:W-:-:S07]  /*04a0*/  IMAD.MOV.U32 R7, RZ, RZ, R9 ;  /* 0x000000ffff077224 */ /* 0x000fce00078e0009 */
.L_x_31:
[----:B------:R-:W0:Y:S01]  /*04b0*/  S2R R15, SR_TID.X ;  /* 0x00000000000f7919 */ /* 0x000e220000002100 */
[----:B------:R-:W1:Y:S01]  /*04c0*/  LDCU.64 UR6, c[0x0][0x358] ;  /* 0x00006b00ff0677ac */ /* 0x000e620008000a00 */
[----:B------:R-:W-:Y:S01]  /*04d0*/  BSSY.RECONVERGENT B0, `(.L_x_32) ;  /* 0x000008e000007945 */ /* 0x000fe20003800200 */
[----:B------:R-:W-:Y:S01]  /*04e0*/  IMAD.MOV.U32 R19, RZ, RZ, RZ ;  /* 0x000000ffff137224 */ /* 0x000fe200078e00ff */
[----:B0-----:R-:W-:Y:S01]  /*04f0*/  IADD3 R13, PT, PT, R15, 0x1, RZ ;  /* 0x000000010f0d7810 */ /* 0x001fe20007ffe0ff */
[----:B------:R-:W-:-:S04]  /*0500*/  IMAD.WIDE.U32 R8, R6, R15, RZ ;  /* 0x0000000f06087225 */ /* 0x000fc800078e00ff */
[-C--:B------:R-:W-:Y:S02]  /*0510*/  IMAD R11, R7, R13.reuse, RZ ;  /* 0x0000000d070b7224 */ /* 0x080fe400078e02ff */
[----:B------:R-:W-:-:S04]  /*0520*/  IMAD.WIDE.U32 R12, R6, R13, RZ ;  /* 0x0000000d060c7225 */ /* 0x000fc800078e00ff */
[----:B------:R-:W-:Y:S01]  /*0530*/  IMAD R17, R7, R15, RZ ;  /* 0x0000000f07117224 */ /* 0x000fe200078e02ff */
[----:B------:R-:W-:Y:S01]  /*0540*/  ISETP.GE.U32.AND P0, PT, R8, R12, PT ;  /* 0x0000000c0800720c */ /* 0x000fe20003f06070 */
[----:B------:R-:W-:-:S03]  /*0550*/  IMAD.IADD R11, R13, 0x1, R11 ;  /* 0x000000010d0b7824 */ /* 0x000fc600078e020b */
[----:B------:R-:W-:-:S04]  /*0560*/  IADD3 R17, PT, PT, R9, R17, RZ ;  /* 0x0000001109117210 */ /* 0x000fc80007ffe0ff */
[----:B------:R-:W-:-:S13]  /*0570*/  ISETP.GE.U32.AND.EX P0, PT, R17, R11, PT, P0 ;  /* 0x0000000b1100720c */ /* 0x000fda0003f06100 */
[----:B-1----:R-:W-:Y:S05]  /*0580*/  @P0 BRA `(.L_x_33) ;  /* 0x0000000800080947 */ /* 0x002fea0003800000 */
[C---:B------:R-:W-:Y:S01]  /*0590*/  IADD3 R9, P0, PT, R6.reuse, -0x1, RZ ;  /* 0xffffffff06097810 */ /* 0x040fe20007f1e0ff */
[----:B------:R-:W-:Y:S01]  /*05a0*/  IMAD.MOV.U32 R19, RZ, RZ, RZ ;  /* 0x000000ffff137224 */ /* 0x000fe200078e00ff */
[----:B------:R-:W-:Y:S02]  /*05b0*/  LOP3.LUT R25, R6, 0xf, RZ, 0xc0, !PT ;  /* 0x0000000f06197812 */ /* 0x000fe400078ec0ff */
[----:B------:R-:W-:Y:S02]  /*05c0*/  ISETP.GE.U32.AND P1, PT, R9, 0xf, PT ;  /* 0x0000000f0900780c */ /* 0x000fe40003f26070 */
[----:B------:R-:W-:Y:S02]  /*05d0*/  IADD3.X R9, PT, PT, R7, -0x1, RZ, P0, !PT ;  /* 0xffffffff07097810 */ /* 0x000fe400007fe4ff */
[----:B------:R-:W-:Y:S02]  /*05e0*/  ISETP.NE.U32.AND P0, PT, R25, RZ, PT ;  /* 0x000000ff1900720c */ /* 0x000fe40003f05070 */
[----:B------:R-:W-:-:S02]  /*05f0*/  ISETP.GE.U32.AND.EX P1, PT, R9, RZ, PT, P1 ;  /* 0x000000ff0900720c */ /* 0x000fc40003f26110 */
[----:B------:R-:W-:Y:S02]  /*0600*/  ISETP.NE.AND.EX P0, PT, RZ, RZ, PT, P0 ;  /* 0x000000ffff00720c */ /* 0x000fe40003f05300 */
[----:B------:R-:W-:-:S09]  /*0610*/  MOV R11, R8 ;  /* 0x00000008000b7202 */ /* 0x000fd20000000f00 */
[----:B------:R-:W-:Y:S05]  /*0620*/  @!P1 BRA `(.L_x_34) ;  /* 0x0000000000cc9947 */ /* 0x000fea0003800000 */
[----:B------:R-:W0:Y:S01]  /*0630*/  LDCU.64 UR4, c[0x0][0x380] ;  /* 0x00007000ff0477ac */ /* 0x000e220008000a00 */
[----:B------:R-:W-:Y:S01]  /*0640*/  IADD3 R9, P1, PT, R11, R4, RZ ;  /* 0x000000040b097210 */ /* 0x000fe20007f3e0ff */
[----:B------:R-:W-:Y:S01]  /*0650*/  HFMA2 R19, -RZ, RZ, 0, 0 ;  /* 0x00000000ff137431 */ /* 0x000fe200000001ff */
[----:B------:R-:W-:Y:S02]  /*0660*/  LOP3.LUT R13, R6, 0xfffffff0, RZ, 0xc0, !PT ;  /* 0xfffffff0060d7812 */ /* 0x000fe400078ec0ff */
[----:B------:R-:W-:Y:S02]  /*0670*/  IADD3.X R12, PT, PT, R17, R10, RZ, P1, !PT ;  /* 0x0000000a110c7210 */ /* 0x000fe40000ffe4ff */
[----:B0-----:R-:W-:-:S04]  /*0680*/  LEA R8, P2, R9, UR4, 0x2 ;  /* 0x0000000409087c11 */ /* 0x001fc8000f8410ff */
[----:B------:R-:W-:Y:S02]  /*0690*/  IADD3 R8, P1, PT, R8, 0x20, RZ ;  /* 0x0000002008087810 */ /* 0x000fe40007f3e0ff */
[----:B------:R-:W-:Y:S01]  /*06a0*/  LEA.HI.X R9, R9, UR5, R12, 0x2, P2 ;  /* 0x0000000509097c11 */ /* 0x000fe200090f140c */
[----:B------:R-:W-:-:S04]  /*06b0*/  IMAD.MOV.U32 R12, RZ, RZ, R7 ;  /* 0x000000ffff0c7224 */ /* 0x000fc800078e0007 */
[----:B------:R-:W-:-:S07]  /*06c0*/  IMAD.X R9, RZ, RZ, R9, P1 ;  /* 0x000000ffff097224 */ /* 0x000fce00008e0609 */
.L_x_35:
[----:B------:R-:W2:Y:S04]  /*06d0*/  LDG.E R20, desc[UR6][R8.64+-0x20] ;  /* 0xffffe00608147981 */ /* 0x000ea8000c1e1900 */
[----:B------:R-:W3:Y:S04]  /*06e0*/  LDG.E R26, desc[UR6][R8.64+-0x1c] ;  /* 0xffffe406081a7981 */ /* 0x000ee8000c1e1900 */
[----:B------:R-:W4:Y:S04]  /*06f0*/  LDG.E R24, desc[UR6][R8.64+-0x18] ;  /* 0xffffe80608187981 */ /* 0x000f28000c1e1900 */
[----:B------:R-:W5:Y:S04]  /*0700*/  LDG.E R23, desc[UR6][R8.64+-0x14] ;  /* 0xffffec0608177981 */ /* 0x000f68000c1e1900 */
[----:B------:R-:W5:Y:S04]  /*0710*/  LDG.E R22, desc[UR6][R8.64+-0x10] ;  /* 0xfffff00608167981 */ /* 0x000f68000c1e1900 */
[----:B------:R-:W5:Y:S04]  /*0720*/  LDG.E R21, desc[UR6][R8.64+-0xc] ;  /* 0xfffff40608157981 */ /* 0x000f68000c1e1900 */
[----:B------:R-:W5:Y:S04]  /*0730*/  LDG.E R18, desc[UR6][R8.64+-0x8] ;  /* 0xfffff80608127981 */ /* 0x000f68000c1e1900 */
[----:B------:R-:W5:Y:S04]  /*0740*/  LDG.E R14, desc[UR6][R8.64+-0x4] ;  /* 0xfffffc06080e7981 */ /* 0x000f68000c1e1900 */
[----:B------:R-:W5:Y:S01]  /*0750*/  LDG.E R16, desc[UR6][R8.64] ;  /* 0x0000000608107981 */ /* 0x000f62000c1e1900 */
[----:B--2---:R-:W-:-:S03]  /*0760*/  FADD R19, R20, R19 ;  /* 0x0000001314137221 */ /* 0x004fc60000000000 */
[----:B------:R-:W2:Y:S01]  /*0770*/  LDG.E R20, desc[UR6][R8.64+0x4] ;  /* 0x0000040608147981 */ /* 0x000ea2000c1e1900 */
[----:B---3--:R-:W-:-:S03]  /*0780*/  FADD R27, R19, R26 ;  /* 0x0000001a131b7221 */ /* 0x008fc60000000000 */
[----:B------:R-:W3:Y:S01]  /*0790*/  LDG.E R19, desc[UR6][R8.64+0x8] ;  /* 0x0000080608137981 */ /* 0x000ee2000c1e1900 */
[----:B----4-:R-:W-:-:S03]  /*07a0*/  FADD R26, R27, R24 ;  /* 0x000000181b1a7221 */ /* 0x010fc60000000000 */
[----:B------:R-:W4:Y:S01]  /*07b0*/  LDG.E R24, desc[UR6][R8.64+0xc] ;  /* 0x00000c0608187981 */ /* 0x000f22000c1e1900 */
[----:B-----5:R-:W-:-:S03]  /*07c0*/  FADD R27, R26, R23 ;  /* 0x000000171a1b7221 */ /* 0x020fc60000000000 */
[----:B------:R-:W5:Y:S01]  /*07d0*/  LDG.E R23, desc[UR6][R8.64+0x10] ;  /* 0x0000100608177981 */ /* 0x000f62000c1e1900 */
[----:B------:R-:W-:-:S03]  /*07e0*/  FADD R26, R27, R22 ;  /* 0x000000161b1a7221 */ /* 0x000fc60000000000 */
[----:B------:R-:W5:Y:S01]  /*07f0*/  LDG.E R22, desc[UR6][R8.64+0x14] ;  /* 0x0000140608167981 */ /* 0x000f62000c1e1900 */
[----:B------:R-:W-:-:S03]  /*0800*/  FADD R27, R26, R21 ;  /* 0x000000151a1b7221 */ /* 0x000fc60000000000 */
[----:B------:R-:W5:Y:S01]  /*0810*/  LDG.E R21, desc[UR6][R8.64+0x18] ;  /* 0x0000180608157981 */ /* 0x000f62000c1e1900 */
[----:B------:R-:W-:-:S03]  /*0820*/  FADD R27, R27, R18 ;  /* 0x000000121b1b7221 */ /* 0x000fc60000000000 */
[----:B------:R0:W5:Y:S01]  /*0830*/  LDG.E R18, desc[UR6][R8.64+0x1c] ;  /* 0x00001c0608127981 */ /* 0x000162000c1e1900 */
[----:B------:R-:W-:Y:S01]  /*0840*/  IADD3 R13, P1, PT, R13, -0x10, RZ ;  /* 0xfffffff00d0d7810 */ /* 0x000fe20007f3e0ff */
[----:B------:R-:W-:Y:S01]  /*0850*/  FADD R27, R27, R14 ;  /* 0x0000000e1b1b7221 */ /* 0x000fe20000000000 */
[----:B------:R-:W-:Y:S02]  /*0860*/  IADD3 R11, P2, PT, R11, 0x10, RZ ;  /* 0x000000100b0b7810 */ /* 0x000fe40007f5e0ff */
[----:B------:R-:W-:Y:S01]  /*0870*/  IADD3.X R12, PT, PT, R12, -0x1, RZ, P1, !PT ;  /* 0xffffffff0c0c7810 */ /* 0x000fe20000ffe4ff */
[----:B------:R-:W-:Y:S01]  /*0880*/  FADD R27, R27, R16 ;  /* 0x000000101b1b7221 */ /* 0x000fe20000000000 */
[----:B------:R-:W-:Y:S01]  /*0890*/  ISETP.NE.U32.AND P1, PT, R13, RZ, PT ;  /* 0x000000ff0d00720c */ /* 0x000fe20003f25070 */
[----:B------:R-:W-:Y:S01]  /*08a0*/  IMAD.X R17, RZ, RZ, R17, P2 ;  /* 0x000000ffff117224 */ /* 0x000fe200010e0611 */
[----:B0-----:R-:W-:Y:S02]  /*08b0*/  IADD3 R8, P3, PT, R8, 0x40, RZ ;  /* 0x0000004008087810 */ /* 0x001fe40007f7e0ff */
[----:B------:R-:W-:-:S02]  /*08c0*/  ISETP.NE.AND.EX P1, PT, R12, RZ, PT, P1 ;  /* 0x000000ff0c00720c */ /* 0x000fc40003f25310 */
[----:B------:R-:W-:Y:S01]  /*08d0*/  IADD3.X R9, PT, PT, RZ, R9, RZ, P3, !PT ;  /* 0x00000009ff097210 */ /* 0x000fe20001ffe4ff */
[----:B--2---:R-:W-:-:S04]  /*08e0*/  FADD R20, R27, R20 ;  /* 0x000000141b147221 */ /* 0x004fc80000000000 */
[----:B---3--:R-:W-:-:S04]  /*08f0*/  FADD R19, R20, R19 ;  /* 0x0000001314137221 */ /* 0x008fc80000000000 */
[----:B----4-:R-:W-:-:S04]  /*0900*/  FADD R24, R19, R24 ;  /* 0x0000001813187221 */ /* 0x010fc80000000000 */
[----:B-----5:R-:W-:-:S04]  /*0910*/  FADD R23, R24, R23 ;  /* 0x0000001718177221 */ /* 0x020fc80000000000 */
[----:B------:R-:W-:-:S04]  /*0920*/  FADD R22, R23, R22 ;  /* 0x0000001617167221 */ /* 0x000fc80000000000 */
[----:B------:R-:W-:-:S04]  /*0930*/  FADD R21, R22, R21 ;  /* 0x0000001516157221 */ /* 0x000fc80000000000 */
[----:B------:R-:W-:Y:S01]  /*0940*/  FADD R19, R21, R18 ;  /* 0x0000001215137221 */ /* 0x000fe20000000000 */
[----:B------:R-:W-:Y:S06]  /*0950*/  @P1 BRA `(.L_x_35) ;  /* 0xfffffffc005c1947 */ /* 0x000fec000383ffff */
.L_x_34:
[----:B------:R-:W-:Y:S05]  /*0960*/  @!P0 BRA `(.L_x_33) ;  /* 0x0000000400108947 */ /* 0x000fea0003800000 */
[----:B------:R-:W-:Y:S02]  /*0970*/  ISETP.GE.U32.AND P1, PT, R25, 0x8, PT ;  /* 0x000000081900780c */ /* 0x000fe40003f26070 */
[----:B------:R-:W-:Y:S02]  /*0980*/  LOP3.LUT R14, R6, 0x7, RZ, 0xc0, !PT ;  /* 0x00000007060e7812 */ /* 0x000fe400078ec0ff */
[----:B------:R-:W-:Y:S02]  /*0990*/  ISETP.GE.U32.AND.EX P1, PT, RZ, RZ, PT, P1 ;  /* 0x000000ffff00720c */ /* 0x000fe40003f26110 */
[----:B------:R-:W-:-:S04]  /*09a0*/  ISETP.NE.U32.AND P0, PT, R14, RZ, PT ;  /* 0x000000ff0e00720c */ /* 0x000fc80003f05070 */
[----:B------:R-:W-:-:S07]  /*09b0*/  ISETP.NE.AND.EX P0, PT, RZ, RZ, PT, P0 ;  /* 0x000000ffff00720c */ /* 0x000fce0003f05300 */
[----:B------:R-:W-:Y:S06]  /*09c0*/  @!P1 BRA `(.L_x_36) ;  /* 0x00000000005c9947 */ /* 0x000fec0003800000 */
[----:B------:R-:W0:Y:S01]  /*09d0*/  LDCU.64 UR4, c[0x0][0x380] ;  /* 0x00007000ff0477ac */ /* 0x000e220008000a00 */
[----:B------:R-:W-:-:S04]  /*09e0*/  IADD3 R9, P1, PT, R11, R4, RZ ;  /* 0x000000040b097210 */ /* 0x000fc80007f3e0ff */
[----:B------:R-:W-:Y:S02]  /*09f0*/  IADD3.X R12, PT, PT, R17, R10, RZ, P1, !PT ;  /* 0x0000000a110c7210 */ /* 0x000fe40000ffe4ff */
[----:B0-----:R-:W-:-:S04]  /*0a00*/  LEA R8, P1, R9, UR4, 0x2 ;  /* 0x0000000409087c11 */ /* 0x001fc8000f8210ff */
[----:B------:R-:W-:-:S05]  /*0a10*/  LEA.HI.X R9, R9, UR5, R12, 0x2, P1 ;  /* 0x0000000509097c11 */ /* 0x000fca00088f140c */
[----:B------:R-:W2:Y:S04]  /*0a20*/  LDG.E R12, desc[UR6][R8.64] ;  /* 0x00000006080c7981 */ /* 0x000ea8000c1e1900 */
[----:B------:R-:W3:Y:S04]  /*0a30*/  LDG.E R13, desc[UR6][R8.64+0x4] ;  /* 0x00000406080d7981 */ /* 0x000ee8000c1e1900 */
[----:B------:R-:W4:Y:S04]  /*0a40*/  LDG.E R21, desc[UR6][R8.64+0x8] ;  /* 0x0000080608157981 */ /* 0x000f28000c1e1900 */
[----:B------:R-:W5:Y:S04]  /*0a50*/  LDG.E R23, desc[UR6][R8.64+0xc] ;  /* 0x00000c0608177981 */ /* 0x000f68000c1e1900 */
[----:B------:R-:W5:Y:S04]  /*0a60*/  LDG.E R25, desc[UR6][R8.64+0x10] ;  /* 0x0000100608197981 */ /* 0x000f68000c1e1900 */
[----:B------:R-:W5:Y:S04]  /*0a70*/  LDG.E R27, desc[UR6][R8.64+0x14] ;  /* 0x00001406081b7981 */ /* 0x000f68000c1e1900 */
[----:B------:R-:W5:Y:S04]  /*0a80*/  LDG.E R29, desc[UR6][R8.64+0x18] ;  /* 0x00001806081d7981 */ /* 0x000f68000c1e1900 */
[----:B------:R-:W5:Y:S01]  /*0a90*/  LDG.E R16, desc[UR6][R8.64+0x1c] ;  /* 0x00001c0608107981 */ /* 0x000f62000c1e1900 */
[----:B------:R-:W-:-:S05]  /*0aa0*/  IADD3 R11, P1, PT, R11, 0x8, RZ ;  /* 0x000000080b0b7810 */ /* 0x000fca0007f3e0ff */
[----:B------:R-:W-:Y:S02]  /*0ab0*/  IMAD.X R17, RZ, RZ, R17, P1 ;  /* 0x000000ffff117224 */ /* 0x000fe400008e0611 */
[----:B--2---:R-:W-:-:S04]  /*0ac0*/  FADD R12, R19, R12 ;  /* 0x0000000c130c7221 */ /* 0x004fc80000000000 */
[----:B---3--:R-:W-:-:S04]  /*0ad0*/  FADD R12, R12, R13 ;  /* 0x0000000d0c0c7221 */ /* 0x008fc80000000000 */
[----:B----4-:R-:W-:-:S04]  /*0ae0*/  FADD R12, R12, R21 ;  /* 0x000000150c0c7221 */ /* 0x010fc80000000000 */
[----:B-----5:R-:W-:-:S04]  /*0af0*/  FADD R12, R12, R23 ;  /* 0x000000170c0c7221 */ /* 0x020fc80000000000 */
[----:B------:R-:W-:-:S04]  /*0b00*/  FADD R12, R12, R25 ;  /* 0x000000190c0c7221 */ /* 0x000fc80000000000 */
[----:B------:R-:W-:-:S04]  /*0b10*/  FADD R12, R12, R27 ;  /* 0x0000001b0c0c7221 */ /* 0x000fc80000000000 */
[----:B------:R-:W-:-:S04]  /*0b20*/  FADD R12, R12, R29 ;  /* 0x0000001d0c0c7221 */ /* 0x000fc80000000000 */
[----:B------:R-:W-:-:S07]  /*0b30*/  FADD R19, R12, R16 ;  /* 0x000000100c137221 */ /* 0x000fce0000000000 */
.L_x_36:
[----:B------:R-:W-:Y:S05]  /*0b40*/  @!P0 BRA `(.L_x_33) ;  /* 0x0000000000988947 */ /* 0x000fea0003800000 */
[----:B------:R-:W-:-:S04]  /*0b50*/  ISETP.GE.U32.AND P0, PT, R14, 0x4, PT ;  /* 0x000000040e00780c */ /* 0x000fc80003f06070 */
[----:B------:R-:W-:-:S13]  /*0b60*/  ISETP.GE.U32.AND.EX P0, PT, RZ, RZ, PT, P0 ;  /* 0x000000ffff00720c */ /* 0x000fda0003f06100 */
[----:B------:R-:W0:Y:S01]  /*0b70*/  @P0 LDC.64 R8, c[0x0][0x380] ;  /* 0x0000e000ff080b82 */ /* 0x000e220000000a00 */
[----:B------:R-:W-:-:S04]  /*0b80*/  @P0 IADD3 R7, P1, PT, R11, R4, RZ ;  /* 0x000000040b070210 */ /* 0x000fc80007f3e0ff */
[----:B------:R-:W-:Y:S02]  /*0b90*/  @P0 IADD3.X R12, PT, PT, R17, R10, RZ, P1, !PT ;  /* 0x0000000a110c0210 */ /* 0x000fe40000ffe4ff */
[----:B0-----:R-:W-:-:S04]  /*0ba0*/  @P0 LEA R8, P1, R7, R8, 0x2 ;  /* 0x0000000807080211 */ /* 0x001fc800078210ff */
[----:B------:R-:W-:-:S05]  /*0bb0*/  @P0 LEA.HI.X R9, R7, R9, R12, 0x2, P1 ;  /* 0x0000000907090211 */ /* 0x000fca00008f140c */
[----:B------:R-:W2:Y:S04]  /*0bc0*/  @P0 LDG.E R14, desc[UR6][R8.64] ;  /* 0x00000006080e0981 */ /* 0x000ea8000c1e1900 */
[----:B------:R-:W3:Y:S04]  /*0bd0*/  @P0 LDG.E R7, desc[UR6][R8.64+0x4] ;  /* 0x0000040608070981 */ /* 0x000ee8000c1e1900 */
[----:B------:R-:W4:Y:S04]  /*0be0*/  @P0 LDG.E R16, desc[UR6][R8.64+0x8] ;  /* 0x0000080608100981 */ /* 0x000f28000c1e1900 */
[----:B------:R-:W5:Y:S01]  /*0bf0*/  @P0 LDG.E R18, desc[UR6][R8.64+0xc] ;  /* 0x00000c0608120981 */ /* 0x000f62000c1e1900 */
[----:B------:R-:W-:Y:S01]  /*0c00*/  LOP3.LUT R12, R6, 0x3, RZ, 0xc0, !PT ;  /* 0x00000003060c7812 */ /* 0x000fe200078ec0ff */
[----:B------:R-:W-:Y:S01]  /*0c10*/  IMAD.MOV.U32 R13, RZ, RZ, RZ ;  /* 0x000000ffff0d7224 */ /* 0x000fe200078e00ff */
[----:B------:R-:W-:-:S02]  /*0c20*/  @P0 IADD3 R11, P2, PT, R11, 0x4, RZ ;  /* 0x000000040b0b0810 */ /* 0x000fc40007f5e0ff */
[----:B------:R-:W-:Y:S02]  /*0c30*/  ISETP.NE.U32.AND P1, PT, R12, RZ, PT ;  /* 0x000000ff0c00720c */ /* 0x000fe40003f25070 */
[----:B------:R-:W-:Y:S02]  /*0c40*/  @P0 IADD3.X R17, PT, PT, RZ, R17, RZ, P2, !PT ;  /* 0x00000011ff110210 */ /* 0x000fe400017fe4ff */
[----:B------:R-:W-:Y:S01]  /*0c50*/  ISETP.NE.AND.EX P1, PT, R13, RZ, PT, P1 ;  /* 0x000000ff0d00720c */ /* 0x000fe20003f25310 */
[----:B--2---:R-:W-:-:S04]  /*0c60*/  @P0 FADD R14, R19, R14 ;  /* 0x0000000e130e0221 */ /* 0x004fc80000000000 */
[----:B---3--:R-:W-:-:S04]  /*0c70*/  @P0 FADD R7, R14, R7 ;  /* 0x000000070e070221 */ /* 0x008fc80000000000 */
[----:B----4-:R-:W-:-:S04]  /*0c80*/  @P0 FADD R7, R7, R16 ;  /* 0x0000001007070221 */ /* 0x010fc80000000000 */
[----:B-----5:R-:W-:Y:S01]  /*0c90*/  @P0 FADD R19, R7, R18 ;  /* 0x0000001207130221 */ /* 0x020fe20000000000 */
[----:B------:R-:W-:Y:S06]  /*0ca0*/  @!P1 BRA `(.L_x_33) ;  /* 0x0000000000409947 */ /* 0x000fec0003800000 */
[----:B------:R-:W0:Y:S01]  /*0cb0*/  LDCU.64 UR4, c[0x0][0x380] ;  /* 0x00007000ff0477ac */ /* 0x000e220008000a00 */
[----:B------:R-:W-:-:S05]  /*0cc0*/  IADD3 R4, P0, PT, R11, R4, RZ ;  /* 0x000000040b047210 */ /* 0x000fca0007f1e0ff */
[----:B------:R-:W-:Y:S01]  /*0cd0*/  IMAD.X R7, R17, 0x1, R10, P0 ;  /* 0x0000000111077824 */ /* 0x000fe200000e060a */
[----:B0-----:R-:W-:-:S04]  /*0ce0*/  LEA R6, P1, R4, UR4, 0x2 ;  /* 0x0000000404067c11 */ /* 0x001fc8000f8210ff */
[----:B------:R-:W-:-:S09]  /*0cf0*/  LEA.HI.X R7, R4, UR5, R7, 0x2, P1 ;  /* 0x0000000504077c11 */ /* 0x000fd200088f1407 */
.L_x_37:
[----:B------:R-:W-:Y:S01]  /*0d00*/  MOV R4, R6 ;  /* 0x0000000600047202 */ /* 0x000fe20000000f00 */
[----:B------:R-:W-:-:S05]  /*0d10*/  IMAD.MOV.U32 R5, RZ, RZ, R7 ;  /* 0x000000ffff057224 */ /* 0x000fca00078e0007 */
[----:B------:R-:W2:Y:S01]  /*0d20*/  LDG.E R4, desc[UR6][R4.64] ;  /* 0x0000000604047981 */ /* 0x000ea2000c1e1900 */
[----:B------:R-:W-:Y:S02]  /*0d30*/  IADD3 R12, P0, PT, R12, -0x1, RZ ;  /* 0xffffffff0c0c7810 */ /* 0x000fe40007f1e0ff */
[----:B------:R-:W-:Y:S02]  /*0d40*/  IADD3 R6, P1, PT, R6, 0x4, RZ ;  /* 0x0000000406067810 */ /* 0x000fe40007f3e0ff */
[----:B------:R-:W-:Y:S02]  /*0d50*/  IADD3.X R13, PT, PT, R13, -0x1, RZ, P0, !PT ;  /* 0xffffffff0d0d7810 */ /* 0x000fe400007fe4ff */
[----:B------:R-:W-:Y:S02]  /*0d60*/  ISETP.NE.U32.AND P0, PT, R12, RZ, PT ;  /* 0x000000ff0c00720c */ /* 0x000fe40003f05070 */
[----:B------:R-:W-:Y:S02]  /*0d70*/  IADD3.X R7, PT, PT, RZ, R7, RZ, P1, !PT ;  /* 0x00000007ff077210 */ /* 0x000fe40000ffe4ff */
[----:B------:R-:W-:Y:S01]  /*0d80*/  ISETP.NE.AND.EX P0, PT, R13, RZ, PT, P0 ;  /* 0x000000ff0d00720c */ /* 0x000fe20003f05300 */
[----:B--2---:R-:W-:-:S12]  /*0d90*/  FADD R19, R4, R19 ;  /* 0x0000001304137221 */ /* 0x004fd80000000000 */
[----:B------:R-:W-:Y:S05]  /*0da0*/  @P0 BRA `(.L_x_37) ;  /* 0xfffffffc00d40947 */ /* 0x000fea000383ffff */
.L_x_33:
[----:B------:R-:W-:Y:S05]  /*0db0*/  BSYNC.RECONVERGENT B0 ;  /* 0x0000000000007941 */ /* 0x000fea0003800200 */
.L_x_32:
        /* <DEDUP_REMOVED lines=8> */
[C---:B------:R-:W-:Y:S01]  /*0e40*/  ISETP.GE.U32.AND P1, PT, R0.reuse, 0x10, PT ;  /* 0x000000100000780c */ /* 0x040fe20003f26070 */
[----:B------:R-:W-:Y:S01]  /*0e50*/  HFMA2 R20, -RZ, RZ, 0, 0 ;  /* 0x00000000ff147431 */ /* 0x000fe200000001ff */
[----:B------:R-:W-:Y:S01]  /*0e60*/  LOP3.LUT R22, R0, 0xf, RZ, 0xc0, !PT ;  /* 0x0000000f00167812 */ /* 0x000fe200078ec0ff */
[----:B0-----:R-:W-:-:S03]  /*0e70*/  IMAD.MOV.U32 R19, RZ, RZ, RZ ;  /* 0x000000ffff137224 */ /* 0x001fc600078e00ff */
[----:B------:R-:W-:-:S04]  /*0e80*/  ISETP.NE.U32.AND P0, PT, R22, RZ, PT ;  /* 0x000000ff1600720c */ /* 0x000fc80003f05070 */
[----:B------:R-:W-:-:S03]  /*0e90*/  ISETP.NE.AND.EX P0, PT, RZ, RZ, PT, P0 ;  /* 0x000000ffff00720c */ /* 0x000fc60003f05300 */
[----:B------:R-:W-:Y:S10]  /*0ea0*/  @!P1 BRA `(.L_x_38) ;  /* 0x00000000007c9947 */ /* 0x000ff40003800000 */
[----:B------:R-:W-:Y:S01]  /*0eb0*/  LOP3.LUT R20, R0, 0x7f0, RZ, 0xc0, !PT ;  /* 0x000007f000147812 */ /* 0x000fe200078ec0ff */
[----:B------:R-:W-:Y:S01]  /*0ec0*/  IMAD.MOV.U32 R19, RZ, RZ, RZ ;  /* 0x000000ffff137224 */ /* 0x000fe200078e00ff */
[----:B------:R-:W-:Y:S01]  /*0ed0*/  MOV R23, RZ ;  /* 0x000000ff00177202 */ /* 0x000fe20000000f00 */
[----:B------:R-:W-:Y:S02]  /*0ee0*/  UIADD3 UR5, UPT, UPT, UR4, 0x20, URZ ;  /* 0x0000002004057890 */ /* 0x000fe4000fffe0ff */
[----:B------:R-:W-:-:S10]  /*0ef0*/  IMAD.MOV.U32 R21, RZ, RZ, R20 ;  /* 0x000000ffff157224 */ /* 0x000fd400078e0014 */
.L_x_39:
[----:B------:R-:W0:Y:S01]  /*0f00*/  LDS.128 R4, [UR5+-0x20] ;  /* 0xffffe005ff047984 */ /* 0x000e220008000c00 */
[----:B------:R-:W-:-:S03]  /*0f10*/  IADD3 R21, P1, PT, R21, -0x10, RZ ;  /* 0xfffffff015157810 */ /* 0x000fc60007f3e0ff */
[----:B------:R-:W1:Y:S01]  /*0f20*/  LDS.128 R8, [UR5+-0x10] ;  /* 0xfffff005ff087984 */ /* 0x000e620008000c00 */
[----:B------:R-:W-:Y:S02]  /*0f30*/  IADD3.X R23, PT, PT, R23, -0x1, RZ, P1, !PT ;  /* 0xffffffff17177810 */ /* 0x000fe40000ffe4ff */
[----:B------:R-:W-:Y:S01]  /*0f40*/  ISETP.NE.U32.AND P1, PT, R21, RZ, PT ;  /* 0x000000ff1500720c */ /* 0x000fe20003f25070 */
[----:B------:R-:W2:Y:S03]  /*0f50*/  LDS.128 R12, [UR5] ;  /* 0x00000005ff0c7984 */ /* 0x000ea60008000c00 */
[----:B------:R-:W-:Y:S01]  /*0f60*/  ISETP.NE.AND.EX P1, PT, R23, RZ, PT, P1 ;  /* 0x000000ff1700720c */ /* 0x000fe20003f25310 */
[----:B0-----:R-:W-:Y:S02]  /*0f70*/  FADD R4, R4, R19 ;  /* 0x0000001304047221 */ /* 0x001fe40000000000 */
[----:B------:R-:W0:Y:S01]  /*0f80*/  LDS.128 R16, [UR5+0x10] ;  /* 0x00001005ff107984 */ /* 0x000e220008000c00 */
[----:B------:R-:W-:Y:S01]  /*0f90*/  UIADD3 UR5, UPT, UPT, UR5, 0x40, URZ ;  /* 0x0000004005057890 */ /* 0x000fe2000fffe0ff */
[----:B------:R-:W-:-:S04]  /*0fa0*/  FADD R5, R5, R4 ;  /* 0x0000000405057221 */ /* 0x000fc80000000000 */
[----:B------:R-:W-:-:S04]  /*0fb0*/  FADD R6, R6, R5 ;  /* 0x0000000506067221 */ /* 0x000fc80000000000 */
[----:B------:R-:W-:-:S04]  /*0fc0*/  FADD R7, R7, R6 ;  /* 0x0000000607077221 */ /* 0x000fc80000000000 */
[----:B-1----:R-:W-:-:S04]  /*0fd0*/  FADD R8, R7, R8 ;  /* 0x0000000807087221 */ /* 0x002fc80000000000 */
        /* <DEDUP_REMOVED lines=10> */
[----:B------:R-:W-:Y:S01]  /*1080*/  FADD R19, R19, R18 ;  /* 0x0000001213137221 */ /* 0x000fe20000000000 */
[----:B------:R-:W-:Y:S06]  /*1090*/  @P1 BRA `(.L_x_39) ;  /* 0xfffffffc00981947 */ /* 0x000fec000383ffff */
.L_x_38:
[----:B------:R-:W-:Y:S05]  /*10a0*/  @!P0 BRA `(.L_x_40) ;  /* 0x0000000000ac8947 */ /* 0x000fea0003800000 */
[----:B------:R-:W-:Y:S02]  /*10b0*/  ISETP.GE.U32.AND P0, PT, R22, 0x8, PT ;  /* 0x000000081600780c */ /* 0x000fe40003f06070 */
[----:B------:R-:W-:Y:S02]  /*10c0*/  LOP3.LUT R13, R0, 0x7, RZ, 0xc0, !PT ;  /* 0x00000007000d7812 */ /* 0x000fe400078ec0ff */
[----:B------:R-:W-:Y:S02]  /*10d0*/  ISETP.GE.U32.AND.EX P0, PT, RZ, RZ, PT, P0 ;  /* 0x000000ffff00720c */ /* 0x000fe40003f06100 */
[----:B------:R-:W-:-:S04]  /*10e0*/  ISETP.NE.U32.AND P1, PT, R13, RZ, PT ;  /* 0x000000ff0d00720c */ /* 0x000fc80003f25070 */
[----:B------:R-:W-:-:S07]  /*10f0*/  ISETP.NE.AND.EX P1, PT, RZ, RZ, PT, P1 ;  /* 0x000000ffff00720c */ /* 0x000fce0003f25310 */
[----:B------:R-:W-:Y:S06]  /*1100*/  @!P0 BRA `(.L_x_41) ;  /* 0x0000000000308947 */ /* 0x000fec0003800000 */
[C---:B------:R-:W-:Y:S02]  /*1110*/  LEA R12, R20.reuse, UR4, 0x2 ;  /* 0x00000004140c7c11 */ /* 0x040fe4000f8e10ff */
[----:B------:R-:W-:-:S03]  /*1120*/  IADD3 R20, PT, PT, R20, 0x8, RZ ;  /* 0x0000000814147810 */ /* 0x000fc60007ffe0ff */
[----:B------:R-:W0:Y:S04]  /*1130*/  LDS.128 R4, [R12] ;  /* 0x000000000c047984 */ /* 0x000e280000000c00 */
[----:B------:R-:W1:Y:S01]  /*1140*/  LDS.128 R8, [R12+0x10] ;  /* 0x000010000c087984 */ /* 0x000e620000000c00 */
[----:B0-----:R-:W-:-:S04]  /*1150*/  FADD R4, R19, R4 ;  /* 0x0000000413047221 */ /* 0x001fc80000000000 */
[----:B------:R-:W-:-:S04]  /*1160*/  FADD R5, R4, R5 ;  /* 0x0000000504057221 */ /* 0x000fc80000000000 */
[----:B------:R-:W-:-:S04]  /*1170*/  FADD R6, R5, R6 ;  /* 0x0000000605067221 */ /* 0x000fc80000000000 */
[----:B------:R-:W-:-:S04]  /*1180*/  FADD R7, R6, R7 ;  /* 0x0000000706077221 */ /* 0x000fc80000000000 */
[----:B-1----:R-:W-:-:S04]  /*1190*/  FADD R8, R7, R8 ;  /* 0x0000000807087221 */ /* 0x002fc80000000000 */
[----:B------:R-:W-:-:S04]  /*11a0*/  FADD R9, R8, R9 ;  /* 0x0000000908097221 */ /* 0x000fc80000000000 */
[----:B------:R-:W-:-:S04]  /*11b0*/  FADD R10, R9, R10 ;  /* 0x0000000a090a7221 */ /* 0x000fc80000000000 */
[----:B------:R-:W-:-:S07]  /*11c0*/  FADD R19, R10, R11 ;  /* 0x0000000b0a137221 */ /* 0x000fce0000000000 */
.L_x_41:
[----:B------:R-:W-:Y:S05]  /*11d0*/  @!P1 BRA `(.L_x_40) ;  /* 0x0000000000609947 */ /* 0x000fea0003800000 */
[----:B------:R-:W-:Y:S01]  /*11e0*/  ISETP.GE.U32.AND P0, PT, R13, 0x4, PT ;  /* 0x000000040d00780c */ /* 0x000fe20003f06070 */
[----:B------:R-:W-:Y:S01]  /*11f0*/  IMAD.MOV.U32 R9, RZ, RZ, RZ ;  /* 0x000000ffff097224 */ /* 0x000fe200078e00ff */
[----:B------:R-:W-:Y:S02]  /*1200*/  LOP3.LUT R8, R0, 0x3, RZ, 0xc0, !PT ;  /* 0x0000000300087812 */ /* 0x000fe400078ec0ff */
[----:B------:R-:W-:Y:S02]  /*1210*/  ISETP.GE.U32.AND.EX P0, PT, RZ, RZ, PT, P0 ;  /* 0x000000ffff00720c */ /* 0x000fe40003f06100 */
[----:B------:R-:W-:-:S04]  /*1220*/  ISETP.NE.U32.AND P1, PT, R8, RZ, PT ;  /* 0x000000ff0800720c */ /* 0x000fc80003f25070 */
[----:B------:R-:W-:-:S07]  /*1230*/  ISETP.NE.AND.EX P1, PT, R9, RZ, PT, P1 ;  /* 0x000000ff0900720c */ /* 0x000fce0003f25310 */
[----:B------:R-:W-:Y:S06]  /*1240*/  @!P0 BRA `(.L_x_42) ;  /* 0x00000000001c8947 */ /* 0x000fec0003800000 */
[C---:B------:R-:W-:Y:S02]  /*1250*/  LEA R4, R20.reuse, UR4, 0x2 ;  /* 0x0000000414047c11 */ /* 0x040fe4000f8e10ff */
[----:B------:R-:W-:-:S04]  /*1260*/  IADD3 R20, PT, PT, R20, 0x4, RZ ;  /* 0x0000000414147810 */ /* 0x000fc80007ffe0ff */
[----:B------:R-:W0:Y:S02]  /*1270*/  LDS.128 R4, [R4] ;  /* 0x0000000004047984 */ /* 0x000e240000000c00 */
[----:B0-----:R-:W-:-:S04]  /*1280*/  FADD R0, R19, R4 ;  /* 0x0000000413007221 */ /* 0x001fc80000000000 */
[----:B------:R-:W-:-:S04]  /*1290*/  FADD R5, R0, R5 ;  /* 0x0000000500057221 */ /* 0x000fc80000000000 */
[----:B------:R-:W-:-:S04]  /*12a0*/  FADD R6, R5, R6 ;  /* 0x0000000605067221 */ /* 0x000fc80000000000 */
[----:B------:R-:W-:-:S07]  /*12b0*/  FADD R19, R6, R7 ;  /* 0x0000000706137221 */ /* 0x000fce0000000000 */
.L_x_42:
[----:B------:R-:W-:Y:S05]  /*12c0*/  @!P1 BRA `(.L_x_40) ;  /* 0x0000000000249947 */ /* 0x000fea0003800000 */
[----:B------:R-:W-:-:S07]  /*12d0*/  LEA R20, R20, UR4, 0x2 ;  /* 0x0000000414147c11 */ /* 0x000fce000f8e10ff */
.L_x_43:
[----:B------:R0:W1:Y:S01]  /*12e0*/  LDS R0, [R20] ;  /* 0x0000000014007984 */ /* 0x0000620000000800 */
[----:B------:R-:W-:-:S04]  /*12f0*/  IADD3 R8, P0, PT, R8, -0x1, RZ ;  /* 0xffffffff08087810 */ /* 0x000fc80007f1e0ff */
[----:B------:R-:W-:Y:S02]  /*1300*/  IADD3.X R9, PT, PT, R9, -0x1, RZ, P0, !PT ;  /* 0xffffffff09097810 */ /* 0x000fe400007fe4ff */
[----:B------:R-:W-:Y:S01]  /*1310*/  ISETP.NE.U32.AND P0, PT, R8, RZ, PT ;  /* 0x000000ff0800720c */ /* 0x000fe20003f05070 */
[----:B0-----:R-:W-:-:S03]  /*1320*/  VIADD R20, R20, 0x4 ;  /* 0x0000000414147836 */ /* 0x001fc60000000000 */
[----:B------:R-:W-:Y:S01]  /*1330*/  ISETP.NE.AND.EX P0, PT, R9, RZ, PT, P0 ;  /* 0x000000ff0900720c */ /* 0x000fe20003f05300 */
[----:B-1----:R-:W-:-:S12]  /*1340*/  FADD R19, R0, R19 ;  /* 0x0000001300137221 */ /* 0x002fd80000000000 */
[----:B------:R-:W-:Y:S05]  /*1350*/  @P0 BRA `(.L_x_43) ;  /* 0xfffffffc00e00947 */ /* 0x000fea000383ffff */
.L_x_40:
[----:B------:R-:W-:Y:S01]  /*1360*/  STG.E desc[UR6][R2.64], R19 ;  /* 0x0000001302007986 */ /* 0x000fe2000c101906 */
[----:B------:R-:W-:Y:S05]  /*1370*/  EXIT ;  /* 0x000000000000794d */ /* 0x000fea0003800000 */
        .weak           $__internal_0_$__cuda_sm20_div_u64
        .type           $__internal_0_$__cuda_sm20_div_u64,@function
        .size           $__internal_0_$__cuda_sm20_div_u64,(.L_x_52 - $__internal_0_$__cuda_sm20_div_u64)
$__internal_0_$__cuda_sm20_div_u64:
[----:B------:R-:W-:Y:S01]  /*1380*/  MOV R17, UR4 ;  /* 0x0000000400117c02 */ /* 0x000fe20008000f00 */
[----:B------:R-:W-:-:S04]  /*1390*/  IMAD.MOV.U32 R16, RZ, RZ, R0 ;  /* 0x000000ffff107224 */ /* 0x000fc800078e0000 */
[----:B------:R-:W0:Y:S08]  /*13a0*/  I2F.U64.RP R9, R16 ;  /* 0x0000001000097312 */ /* 0x000e300000309000 */
[----:B0-----:R-:W0:Y:S02]  /*13b0*/  MUFU.RCP R9, R9 ;  /* 0x0000000900097308 */ /* 0x001e240000001000 */
[----:B0-----:R-:W-:-:S06]  /*13c0*/  IADD3 R12, PT, PT, R9, 0x1ffffffe, RZ ;  /* 0x1ffffffe090c7810 */ /* 0x001fcc0007ffe0ff */
[----:B------:R-:W0:Y:S02]  /*13d0*/  F2I.U64.TRUNC R12, R12 ;  /* 0x0000000c000c7311 */ /* 0x000e24000020d800 */
[----:B0-----:R-:W-:-:S04]  /*13e0*/  IMAD.WIDE.U32 R14, R12, R0, RZ ;  /* 0x000000000c0e7225 */ /* 0x001fc800078e00ff */
[C---:B------:R-:W-:Y:S01]  /*13f0*/  IMAD R11, R12.reuse, UR4, R15 ;  /* 0x000000040c0b7c24 */ /* 0x040fe2000f8e020f */
[----:B------:R-:W-:Y:S02]  /*1400*/  IADD3 R19, P0, PT, RZ, -R14, RZ ;  /* 0x8000000eff137210 */ /* 0x000fe40007f1e0ff */
[----:B------:R-:W-:Y:S01]  /*1410*/  MOV R15, R12 ;  /* 0x0000000c000f7202 */ /* 0x000fe20000000f00 */
[----:B------:R-:W-:Y:S02]  /*1420*/  IMAD R11, R13, R0, R11 ;  /* 0x000000000d0b7224 */ /* 0x000fe400078e020b */
[----:B------:R-:W-:-:S04]  /*1430*/  IMAD.HI.U32 R14, R12, R19, RZ ;  /* 0x000000130c0e7227 */ /* 0x000fc800078e00ff */
[----:B------:R-:W-:-:S04]  /*1440*/  IMAD.X R11, RZ, RZ, ~R11, P0 ;  /* 0x000000ffff0b7224 */ /* 0x000fc800000e0e0b */
[----:B------:R-:W-:-:S04]  /*1450*/  IMAD.WIDE.U32 R14, P0, R12, R11, R14 ;  /* 0x0000000b0c0e7225 */ /* 0x000fc8000780000e */
[C---:B------:R-:W-:Y:S02]  /*1460*/  IMAD R17, R13.reuse, R11, RZ ;  /* 0x0000000b0d117224 */ /* 0x040fe400078e02ff */
[----:B------:R-:W-:-:S04]  /*1470*/  IMAD.HI.U32 R14, P1, R13, R19, R14 ;  /* 0x000000130d0e7227 */ /* 0x000fc8000782000e */
[----:B------:R-:W-:Y:S01]  /*1480*/  IMAD.HI.U32 R9, R13, R11, RZ ;  /* 0x0000000b0d097227 */ /* 0x000fe200078e00ff */
[----:B------:R-:W-:-:S03]  /*1490*/  IADD3 R15, P2, PT, R17, R14, RZ ;  /* 0x0000000e110f7210 */ /* 0x000fc60007f5e0ff */
[----:B------:R-:W-:Y:S02]  /*14a0*/  IMAD.X R9, R9, 0x1, R13, P0 ;  /* 0x0000000109097824 */ /* 0x000fe400000e060d */
[----:B------:R-:W-:-:S03]  /*14b0*/  IMAD.WIDE.U32 R12, R15, R0, RZ ;  /* 0x000000000f0c7225 */ /* 0x000fc600078e00ff */
[----:B------:R-:W-:Y:S01]  /*14c0*/  IADD3.X R9, PT, PT, RZ, RZ, R9, P2, P1 ;  /* 0x000000ffff097210 */ /* 0x000fe200017e2409 */
[----:B------:R-:W-:Y:S01]  /*14d0*/  IMAD R11, R15, UR4, R13 ;  /* 0x000000040f0b7c24 */ /* 0x000fe2000f8e020d */
[----:B------:R-:W-:-:S03]  /*14e0*/  IADD3 R13, P0, PT, RZ, -R12, RZ ;  /* 0x8000000cff0d7210 */ /* 0x000fc60007f1e0ff */
[----:B------:R-:W-:Y:S02]  /*14f0*/  IMAD R11, R9, R0, R11 ;  /* 0x00000000090b7224 */ /* 0x000fe400078e020b */
[----:B------:R-:W-:-:S03]  /*1500*/  IMAD.HI.U32 R14, R15, R13, RZ ;  /* 0x0000000d0f0e7227 */ /* 0x000fc600078e00ff */
[----:B------:R-:W-:-:S05]  /*1510*/  IADD3.X R12, PT, PT, RZ, ~R11, RZ, P0, !PT ;  /* 0x8000000bff0c7210 */ /* 0x000fca00007fe4ff */
[----:B------:R-:W-:-:S04]  /*1520*/  IMAD.WIDE.U32 R14, P0, R15, R12, R14 ;  /* 0x0000000c0f0e7225 */ /* 0x000fc8000780000e */
[C---:B------:R-:W-:Y:S02]  /*1530*/  IMAD R16, R9.reuse, R12, RZ ;  /* 0x0000000c09107224 */ /* 0x040fe400078e02ff */
[----:B------:R-:W-:-:S04]  /*1540*/  IMAD.HI.U32 R11, P1, R9, R13, R14 ;  /* 0x0000000d090b7227 */ /* 0x000fc8000782000e */
[----:B------:R-:W-:Y:S02]  /*1550*/  HFMA2 R13, -RZ, RZ, 0, 0 ;  /* 0x00000000ff0d7431 */ /* 0x000fe400000001ff */
[----:B------:R-:W-:Y:S01]  /*1560*/  IMAD.HI.U32 R12, R9, R12, RZ ;  /* 0x0000000c090c7227 */ /* 0x000fe200078e00ff */
[----:B------:R-:W-:-:S03]  /*1570*/  IADD3 R11, P2, PT, R16, R11, RZ ;  /* 0x0000000b100b7210 */ /* 0x000fc60007f5e0ff */
[----:B------:R-:W-:Y:S02]  /*1580*/  IMAD.X R9, R12, 0x1, R9, P0 ;  /* 0x000000010c097824 */ /* 0x000fe400000e0609 */
[----:B------:R-:W-:-:S03]  /*1590*/  IMAD.HI.U32 R12, R11, R8, RZ ;  /* 0x000000080b0c7227 */ /* 0x000fc600078e00ff */
[----:B------:R-:W-:Y:S01]  /*15a0*/  IADD3.X R9, PT, PT, RZ, RZ, R9, P2, P1 ;  /* 0x000000ffff097210 */ /* 0x000fe200017e2409 */
[----:B------:R-:W-:-:S04]  /*15b0*/  IMAD.WIDE.U32 R12, R11, R7, R12 ;  /* 0x000000070b0c7225 */ /* 0x000fc800078e000c */
[C---:B------:R-:W-:Y:S02]  /*15c0*/  IMAD R14, R9.reuse, R7, RZ ;  /* 0x00000007090e7224 */ /* 0x040fe400078e02ff */
[----:B------:R-:W-:-:S04]  /*15d0*/  IMAD.HI.U32 R11, P0, R9, R8, R12 ;  /* 0x00000008090b7227 */ /* 0x000fc8000780000c */
[----:B------:R-:W-:Y:S01]  /*15e0*/  IMAD.HI.U32 R9, R9, R7, RZ ;  /* 0x0000000709097227 */ /* 0x000fe200078e00ff */
[----:B------:R-:W-:-:S03]  /*15f0*/  IADD3 R11, P1, PT, R14, R11, RZ ;  /* 0x0000000b0e0b7210 */ /* 0x000fc60007f3e0ff */
[----:B------:R-:W-:Y:S02]  /*1600*/  IMAD.X R9, RZ, RZ, R9, P0 ;  /* 0x000000ffff097224 */ /* 0x000fe400000e0609 */
[----:B------:R-:W-:-:S03]  /*1610*/  IMAD.WIDE.U32 R12, R11, R0, RZ ;  /* 0x000000000b0c7225 */ /* 0x000fc600078e00ff */
[----:B------:R-:W-:Y:S01]  /*1620*/  IADD3.X R9, PT, PT, RZ, R9, RZ, P1, !PT ;  /* 0x00000009ff097210 */ /* 0x000fe20000ffe4ff */
[----:B------:R-:W-:Y:S01]  /*1630*/  IMAD R13, R11, UR4, R13 ;  /* 0x000000040b0d7c24 */ /* 0x000fe2000f8e020d */
[----:B------:R-:W-:-:S03]  /*1640*/  IADD3 R15, P1, PT, -R12, R8, RZ ;  /* 0x000000080c0f7210 */ /* 0x000fc60007f3e1ff */
[-C--:B------:R-:W-:Y:S01]  /*1650*/  IMAD R8, R9, R0.reuse, R13 ;  /* 0x0000000009087224 */ /* 0x080fe200078e020d */
[----:B------:R-:W-:-:S03]  /*1660*/  ISETP.GE.U32.AND P0, PT, R15, R0, PT ;  /* 0x000000000f00720c */ /* 0x000fc60003f06070 */
[----:B------:R-:W-:Y:S01]  /*1670*/  IMAD.X R14, R7, 0x1, ~R8, P1 ;  /* 0x00000001070e7824 */ /* 0x000fe200008e0e08 */
[----:B------:R-:W-:Y:S02]  /*1680*/  IADD3 R8, P2, PT, R11, 0x1, RZ ;  /* 0x000000010b087810 */ /* 0x000fe40007f5e0ff */
[----:B------:R-:W-:Y:S02]  /*1690*/  IADD3 R7, P1, PT, -R0, R15, RZ ;  /* 0x0000000f00077210 */ /* 0x000fe40007f3e1ff */
[----:B------:R-:W-:Y:S02]  /*16a0*/  ISETP.GE.U32.AND.EX P0, PT, R14, UR4, PT, P0 ;  /* 0x000000040e007c0c */ /* 0x000fe4000bf06100 */
[----:B------:R-:W-:Y:S02]  /*16b0*/  IADD3.X R12, PT, PT, RZ, R9, RZ, P2, !PT ;  /* 0x00000009ff0c7210 */ /* 0x000fe400017fe4ff */
[----:B------:R-:W-:Y:S02]  /*16c0*/  SEL R11, R8, R11, P0 ;  /* 0x0000000b080b7207 */ /* 0x000fe40000000000 */
[----:B------:R-:W-:-:S02]  /*16d0*/  IADD3.X R13, PT, PT, R14, ~UR4, RZ, P1, !PT ;  /* 0x800000040e0d7c10 */ /* 0x000fc40008ffe4ff */
[----:B------:R-:W-:Y:S02]  /*16e0*/  SEL R7, R7, R15, P0 ;  /* 0x0000000f07077207 */ /* 0x000fe40000000000 */
[----:B------:R-:W-:Y:S02]  /*16f0*/  SEL R12, R12, R9, P0 ;  /* 0x000000090c0c7207 */ /* 0x000fe40000000000 */
[----:B------:R-:W-:Y:S02]  /*1700*/  IADD3 R8, P2, PT, R11, 0x1, RZ ;  /* 0x000000010b087810 */ /* 0x000fe40007f5e0ff */
[----:B------:R-:W-:Y:S02]  /*1710*/  SEL R13, R13, R14, P0 ;  /* 0x0000000e0d0d7207 */ /* 0x000fe40000000000 */
[----:B------:R-:W-:Y:S01]  /*1720*/  ISETP.GE.U32.AND P0, PT, R7, R0, PT ;  /* 0x000000000700720c */ /* 0x000fe20003f06070 */
[----:B------:R-:W-:Y:S01]  /*1730*/  IMAD.X R9, RZ, RZ, R12, P2 ;  /* 0x000000ffff097224 */ /* 0x000fe200010e060c */
[----:B------:R-:W-:-:S02]  /*1740*/  ISETP.NE.U32.AND P1, PT, R0, RZ, PT ;  /* 0x000000ff0000720c */ /* 0x000fc40003f25070 */
[----:B------:R-:W-:Y:S02]  /*1750*/  ISETP.GE.U32.AND.EX P0, PT, R13, UR4, PT, P0 ;  /* 0x000000040d007c0c */ /* 0x000fe4000bf06100 */
[----:B------:R-:W-:Y:S02]  /*1760*/  MOV R7, 0x0 ;  /* 0x0000000000077802 */ /* 0x000fe40000000f00 */
[----:B------:R-:W-:Y:S02]  /*1770*/  ISETP.NE.AND.EX P1, PT, RZ, UR4, PT, P1 ;  /* 0x00000004ff007c0c */ /* 0x000fe4000bf25310 */
[----:B------:R-:W-:Y:S02]  /*1780*/  SEL R8, R8, R11, P0 ;  /* 0x0000000b08087207 */ /* 0x000fe40000000000 */
[----:B------:R-:W-:Y:S02]  /*1790*/  SEL R9, R9, R12, P0 ;  /* 0x0000000c09097207 */ /* 0x000fe40000000000 */
[----:B------:R-:W-:-:S02]  /*17a0*/  SEL R8, R8, 0xffffffff, P1 ;  /* 0xffffffff08087807 */ /* 0x000fc40000800000 */
[----:B------:R-:W-:Y:S01]  /*17b0*/  SEL R9, R9, 0xffffffff, P1 ;  /* 0xffffffff09097807 */ /* 0x000fe20000800000 */
[----:B------:R-:W-:Y:S06]  /*17c0*/  RET.REL.NODEC R6 `(_Z19TwoPassSimpleKernelPKfPfm) ;  /* 0xffffffe8060c7950 */ /* 0x000fec0003c3ffff */
.L_x_44:
        /* <DEDUP_REMOVED lines=11> */
.L_x_52:


//--------------------- .text._Z12AtomicKernelPKfPfm --------------------------
	.section	.text._Z12AtomicKernelPKfPfm,"ax",@progbits
	.align	128
        .global         _Z12AtomicKernelPKfPfm
        .type           _Z12AtomicKernelPKfPfm,@function
        .size           _Z12AtomicKernelPKfPfm,(.L_x_58 - _Z12AtomicKernelPKfPfm)
        .other          _Z12AtomicKernelPKfPfm,@"STO_CUDA_ENTRY STV_DEFAULT"
_Z12AtomicKernelPKfPfm:
.text._Z12AtomicKernelPKfPfm:
[----:B------:R-:W-:Y:S01]  /*0000*/  LDC R1, c[0x0][0x37c] ;  /* 0x0000df00ff017b82 */ /* 0x000fe20000000800 */
[----:B------:R-:W0:Y:S07]  /*0010*/  S2R R0, SR_TID.X ;  /* 0x0000000000007919 */ /* 0x000e2e0000002100 */
[----:B------:R-:W0:Y:S01]  /*0020*/  S2UR UR6, SR_CTAID.X ;  /* 0x00000000000679c3 */ /* 0x000e220000002500 */
[----:B------:R-:W1:Y:S07]  /*0030*/  LDCU.64 UR4, c[0x0][0x358] ;  /* 0x00006b00ff0477ac */ /* 0x000e6e0008000a00 */
[----:B------:R-:W0:Y:S08]  /*0040*/  LDC R5, c[0x0][0x360] ;  /* 0x0000d800ff057b82 */ /* 0x000e300000000800 */
[----:B------:R-:W2:Y:S01]  /*0050*/  LDC.64 R2, c[0x0][0x380] ;  /* 0x0000e000ff027b82 */ /* 0x000ea20000000a00 */
[----:B0-----:R-:W-:-:S04]  /*0060*/  IMAD R5, R5, UR6, R0 ;  /* 0x0000000605057c24 */ /* 0x001fc8000f8e0200 */
[----:B--2---:R-:W-:-:S06]  /*0070*/  IMAD.WIDE R2, R5, 0x4, R2 ;  /* 0x0000000405027825 */ /* 0x004fcc00078e0202 */
[----:B-1----:R-:W2:Y:S01]  /*0080*/  LDG.E R3, desc[UR4][R2.64] ;  /* 0x0000000402037981 */ /* 0x002ea2000c1e1900 */
[----:B------:R-:W2:Y:S03]  /*0090*/  LDC.64 R4, c[0x0][0x388] ;  /* 0x0000e200ff047b82 */ /* 0x000ea60000000a00 */
[----:B--2---:R-:W-:Y:S01]  /*00a0*/  REDG.E.ADD.F32.FTZ.RN.STRONG.GPU desc[UR4][R4.64], R3 ;  /* 0x00000003040079a6 */ /* 0x004fe2000c12f304 */
[----:B------:R-:W-:Y:S05]  /*00b0*/  EXIT ;  /* 0x000000000000794d */ /* 0x000fea0003800000 */
.L_x_45:
        /* <DEDUP_REMOVED lines=12> */
.L_x_58:


//--------------------- .text._Z12SerialKernelPKfPfm --------------------------
	.section	.text._Z12SerialKernelPKfPfm,"ax",@progbits
	.align	128
        .global         _Z12SerialKernelPKfPfm
        .type           _Z12SerialKernelPKfPfm,@function
        .size           _Z12SerialKernelPKfPfm,(.L_x_59 - _Z12SerialKernelPKfPfm)
        .other          _Z12SerialKernelPKfPfm,@"STO_CUDA_ENTRY STV_DEFAULT"
_Z12SerialKernelPKfPfm:
.text._Z12SerialKernelPKfPfm:
[----:B------:R-:W-:Y:S08]  /*0000*/  LDC R1, c[0x0][0x37c] ;  /* 0x0000df00ff017b82 */ /* 0x000ff00000000800 */
[----:B------:R-:W0:Y:S01]  /*0010*/  LDC.64 R2, c[0x0][0x390] ;  /* 0x0000e400ff027b82 */ /* 0x000e220000000a00 */
[----:B------:R-:W1:Y:S01]  /*0020*/  LDCU.64 UR6, c[0x0][0x358] ;  /* 0x00006b00ff0677ac */ /* 0x000e620008000a00 */
[----:B------:R-:W-:Y:S01]  /*0030*/  IMAD.MOV.U32 R0, RZ, RZ, RZ ;  /* 0x000000ffff007224 */ /* 0x000fe200078e00ff */
[----:B0-----:R-:W-:-:S04]  /*0040*/  ISETP.NE.U32.AND P0, PT, R2, RZ, PT ;  /* 0x000000ff0200720c */ /* 0x001fc80003f05070 */
[----:B------:R-:W-:-:S13]  /*0050*/  ISETP.NE.AND.EX P0, PT, R3, RZ, PT, P0 ;  /* 0x000000ff0300720c */ /* 0x000fda0003f05300 */
[----:B-1----:R-:W-:Y:S05]  /*0060*/  @!P0 BRA `(.L_x_46) ;  /* 0x0000000400e08947 */ /* 0x002fea0003800000 */
[C---:B------:R-:W-:Y:S01]  /*0070*/  ISETP.GE.U32.AND P1, PT, R2.reuse, 0x10, PT ;  /* 0x000000100200780c */ /* 0x040fe20003f26070 */
[----:B------:R-:W-:Y:S01]  /*0080*/  HFMA2 R6, -RZ, RZ, 0, 0 ;  /* 0x00000000ff067431 */ /* 0x000fe200000001ff */
[----:B------:R-:W-:Y:S01]  /*0090*/  LOP3.LUT R22, R2, 0xf, RZ, 0xc0, !PT ;  /* 0x0000000f02167812 */ /* 0x000fe200078ec0ff */
[----:B------:R-:W-:Y:S01]  /*00a0*/  IMAD.MOV.U32 R0, RZ, RZ, RZ ;  /* 0x000000ffff007224 */ /* 0x000fe200078e00ff */
[----:B------:R-:W-:Y:S01]  /*00b0*/  ISETP.GE.U32.AND.EX P1, PT, R3, RZ, PT, P1 ;  /* 0x000000ff0300720c */ /* 0x000fe20003f26110 */
[----:B------:R-:W-:Y:S01]  /*00c0*/  IMAD.MOV.U32 R3, RZ, RZ, RZ ;  /* 0x000000ffff037224 */ /* 0x000fe200078e00ff */
[----:B------:R-:W-:-:S04]  /*00d0*/  ISETP.NE.U32.AND P0, PT, R22, RZ, PT ;  /* 0x000000ff1600720c */ /* 0x000fc80003f05070 */
[----:B------:R-:W-:-:S07]  /*00e0*/  ISETP.NE.AND.EX P0, PT, RZ, RZ, PT, P0 ;  /* 0x000000ffff00720c */ /* 0x000fce0003f05300 */
[----:B------:R-:W-:Y:S06]  /*00f0*/  @!P1 BRA `(.L_x_47) ;  /* 0x0000000000c49947 */ /* 0x000fec0003800000 */
[----:B------:R-:W0:Y:S01]  /*0100*/  LDCU.64 UR4, c[0x0][0x380] ;  /* 0x00007000ff0477ac */ /* 0x000e220008000a00 */
[----:B------:R-:W1:Y:S01]  /*0110*/  LDC R6, c[0x0][0x394] ;  /* 0x0000e500ff067b82 */ /* 0x000e620000000800 */
[----:B------:R-:W-:Y:S01]  /*0120*/  LOP3.LUT R3, R2, 0xfffffff0, RZ, 0xc0, !PT ;  /* 0xfffffff002037812 */ /* 0x000fe200078ec0ff */
[----:B------:R-:W-:-:S04]  /*0130*/  IMAD.MOV.U32 R0, RZ, RZ, RZ ;  /* 0x000000ffff007224 */ /* 0x000fc800078e00ff */
[----:B------:R-:W-:Y:S01]  /*0140*/  IMAD.MOV.U32 R12, RZ, RZ, R3 ;  /* 0x000000ffff0c7224 */ /* 0x000fe200078e0003 */
[----:B0-----:R-:W-:-:S04]  /*0150*/  UIADD3 UR4, UP0, UPT, UR4, 0x20, URZ ;  /* 0x0000002004047890 */ /* 0x001fc8000ff1e0ff */
[----:B------:R-:W-:Y:S02]  /*0160*/  UIADD3.X UR5, UPT, UPT, URZ, UR5, URZ, UP0, !UPT ;  /* 0x00000005ff057290 */ /* 0x000fe400087fe4ff */
[----:B------:R-:W-:Y:S01]  /*0170*/  IMAD.U32 R4, RZ, RZ, UR4 ;  /* 0x00000004ff047e24 */ /* 0x000fe2000f8e00ff */
[----:B-1----:R-:W-:-:S03]  /*0180*/  MOV R11, R6 ;  /* 0x00000006000b7202 */ /* 0x002fc60000000f00 */
[----:B------:R-:W-:-:S07]  /*0190*/  IMAD.U32 R5, RZ, RZ, UR5 ;  /* 0x00000005ff057e24 */ /* 0x000fce000f8e00ff */
.L_x_48:
        /* <DEDUP_REMOVED lines=15> */
[----:B------:R0:W5:Y:S01]  /*0290*/  LDG.E R7, desc[UR6][R4.64+0x1c] ;  /* 0x00001c0604077981 */ /* 0x000162000c1e1900 */
[----:B------:R-:W-:-:S04]  /*02a0*/  IADD3 R12, P1, PT, R12, -0x10, RZ ;  /* 0xfffffff00c0c7810 */ /* 0x000fc80007f3e0ff */
[----:B------:R-:W-:Y:S02]  /*02b0*/  IADD3.X R11, PT, PT, R11, -0x1, RZ, P1, !PT ;  /* 0xffffffff0b0b7810 */ /* 0x000fe40000ffe4ff */
[----:B------:R-:W-:Y:S02]  /*02c0*/  ISETP.NE.U32.AND P1, PT, R12, RZ, PT ;  /* 0x000000ff0c00720c */ /* 0x000fe40003f25070 */
[----:B0-----:R-:W-:Y:S02]  /*02d0*/  IADD3 R4, P2, PT, R4, 0x40, RZ ;  /* 0x0000004004047810 */ /* 0x001fe40007f5e0ff */
[----:B------:R-:W-:Y:S02]  /*02e0*/  ISETP.NE.AND.EX P1, PT, R11, RZ, PT, P1 ;  /* 0x000000ff0b00720c */ /* 0x000fe40003f25310 */
[----:B------:R-:W-:Y:S01]  /*02f0*/  IADD3.X R5, PT, PT, RZ, R5, RZ, P2, !PT ;  /* 0x00000005ff057210 */ /* 0x000fe200017fe4ff */
[----:B--2---:R-:W-:-:S04]  /*0300*/  FADD R21, R21, R0 ;  /* 0x0000000015157221 */ /* 0x004fc80000000000 */
[----:B---3--:R-:W-:-:S04]  /*0310*/  FADD R20, R21, R20 ;  /* 0x0000001415147221 */ /* 0x008fc80000000000 */
[----:B----4-:R-:W-:-:S04]  /*0320*/  FADD R20, R20, R23 ;  /* 0x0000001714147221 */ /* 0x010fc80000000000 */
[----:B-----5:R-:W-:-:S04]  /*0330*/  FADD R20, R20, R25 ;  /* 0x0000001914147221 */ /* 0x020fc80000000000 */
[----:B------:R-:W-:-:S04]  /*0340*/  FADD R20, R20, R27 ;  /* 0x0000001b14147221 */ /* 0x000fc80000000000 */
        /* <DEDUP_REMOVED lines=10> */
[----:B------:R-:W-:Y:S01]  /*03f0*/  FADD R0, R10, R7 ;  /* 0x000000070a007221 */ /* 0x000fe20000000000 */
[----:B------:R-:W-:Y:S06]  /*0400*/  @P1 BRA `(.L_x_48) ;  /* 0xfffffffc00641947 */ /* 0x000fec000383ffff */
.L_x_47:
[----:B------:R-:W-:Y:S05]  /*0410*/  @!P0 BRA `(.L_x_46) ;  /* 0x0000000000f48947 */ /* 0x000fea0003800000 */
[----:B------:R-:W-:Y:S02]  /*0420*/  ISETP.GE.U32.AND P1, PT, R22, 0x8, PT ;  /* 0x000000081600780c */ /* 0x000fe40003f26070 */
[----:B------:R-:W-:Y:S02]  /*0430*/  LOP3.LUT R9, R2, 0x7, RZ, 0xc0, !PT ;  /* 0x0000000702097812 */ /* 0x000fe400078ec0ff */
[----:B------:R-:W-:Y:S02]  /*0440*/  ISETP.GE.U32.AND.EX P1, PT, RZ, RZ, PT, P1 ;  /* 0x000000ffff00720c */ /* 0x000fe40003f26110 */
[----:B------:R-:W-:-:S04]  /*0450*/  ISETP.NE.U32.AND P0, PT, R9, RZ, PT ;  /* 0x000000ff0900720c */ /* 0x000fc80003f05070 */
[----:B------:R-:W-:-:S07]  /*0460*/  ISETP.NE.AND.EX P0, PT, RZ, RZ, PT, P0 ;  /* 0x000000ffff00720c */ /* 0x000fce0003f05300 */
[----:B------:R-:W-:Y:S06]  /*0470*/  @!P1 BRA `(.L_x_49) ;  /* 0x0000000000549947 */ /* 0x000fec0003800000 */
[----:B------:R-:W0:Y:S02]  /*0480*/  LDC.64 R4, c[0x0][0x380] ;  /* 0x0000e000ff047b82 */ /* 0x000e240000000a00 */
[----:B0-----:R-:W-:-:S04]  /*0490*/  LEA R4, P1, R3, R4, 0x2 ;  /* 0x0000000403047211 */ /* 0x001fc800078210ff */
[----:B------:R-:W-:-:S05]  /*04a0*/  LEA.HI.X R5, R3, R5, R6, 0x2, P1 ;  /* 0x0000000503057211 */ /* 0x000fca00008f1406 */
        /* <DEDUP_REMOVED lines=18> */
.L_x_49:
[----:B------:R-:W-:Y:S05]  /*05d0*/  @!P0 BRA `(.L_x_46) ;  /* 0x0000000000848947 */ /* 0x000fea0003800000 */
[----:B------:R-:W-:-:S04]  /*05e0*/  ISETP.GE.U32.AND P0, PT, R9, 0x4, PT ;  /* 0x000000040900780c */ /* 0x000fc80003f06070 */
[----:B------:R-:W-:-:S13]  /*05f0*/  ISETP.GE.U32.AND.EX P0, PT, RZ, RZ, PT, P0 ;  /* 0x000000ffff00720c */ /* 0x000fda0003f06100 */
[----:B------:R-:W0:Y:S02]  /*0600*/  @P0 LDC.64 R4, c[0x0][0x380] ;  /* 0x0000e000ff040b82 */ /* 0x000e240000000a00 */
        /* <DEDUP_REMOVED lines=17> */
[----:B------:R-:W0:Y:S02]  /*0720*/  LDC.64 R4, c[0x0][0x380] ;  /* 0x0000e000ff047b82 */ /* 0x000e240000000a00 */
[----:B0-----:R-:W-:-:S04]  /*0730*/  LEA R2, P0, R3, R4, 0x2 ;  /* 0x0000000403027211 */ /* 0x001fc800078010ff */
[----:B------:R-:W-:-:S09]  /*0740*/  LEA.HI.X R5, R3, R5, R6, 0x2, P0 ;  /* 0x0000000503057211 */ /* 0x000fd200000f1406 */
.L_x_50:
[----:B------:R-:W-:-:S06]  /*0750*/  IMAD.MOV.U32 R3, RZ, RZ, R5 ;  /* 0x000000ffff037224 */ /* 0x000fcc00078e0005 */
[----:B------:R0:W2:Y:S01]  /*0760*/  LDG.E R3, desc[UR6][R2.64] ;  /* 0x0000000602037981 */ /* 0x0000a2000c1e1900 */
[----:B------:R-:W-:-:S04]  /*0770*/  IADD3 R7, P0, PT, R7, -0x1, RZ ;  /* 0xffffffff07077810 */ /* 0x000fc80007f1e0ff */
[----:B------:R-:W-:Y:S02]  /*0780*/  IADD3.X R8, PT, PT, R8, -0x1, RZ, P0, !PT ;  /* 0xffffffff08087810 */ /* 0x000fe400007fe4ff */
[----:B------:R-:W-:Y:S02]  /*0790*/  ISETP.NE.U32.AND P0, PT, R7, RZ, PT ;  /* 0x000000ff0700720c */ /* 0x000fe40003f05070 */
[----:B0-----:R-:W-:Y:S02]  /*07a0*/  IADD3 R2, P1, PT, R2, 0x4, RZ ;  /* 0x0000000402027810 */ /* 0x001fe40007f3e0ff */
[----:B------:R-:W-:Y:S02]  /*07b0*/  ISETP.NE.AND.EX P0, PT, R8, RZ, PT, P0 ;  /* 0x000000ff0800720c */ /* 0x000fe40003f05300 */
[----:B------:R-:W-:Y:S01]  /*07c0*/  IADD3.X R5, PT, PT, RZ, R5, RZ, P1, !PT ;  /* 0x00000005ff057210 */ /* 0x000fe20000ffe4ff */
[----:B--2---:R-:W-:-:S10]  /*07d0*/  FADD R0, R3, R0 ;  /* 0x0000000003007221 */ /* 0x004fd40000000000 */
[----:B------:R-:W-:Y:S05]  /*07e0*/  @P0 BRA `(.L_x_50) ;  /* 0xfffffffc00d80947 */ /* 0x000fea000383ffff */
.L_x_46:
[----:B------:R-:W0:Y:S02]  /*07f0*/  LDC.64 R2, c[0x0][0x388] ;  /* 0x0000e200ff027b82 */ /* 0x000e240000000a00 */
[----:B0-----:R-:W-:Y:S01]  /*0800*/  STG.E desc[UR6][R2.64], R0 ;  /* 0x0000000002007986 */ /* 0x001fe2000c101906 */
[----:B------:R-:W-:Y:S05]  /*0810*/  EXIT ;  /* 0x000000000000794d */ /* 0x000fea0003800000 */
.L_x_51:
        /* <DEDUP_REMOVED lines=14> */
.L_x_59:


//--------------------- .nv.shared._Z28TwoPassSharedOptimizedKernelPKfPfm --------------------------
	.section	.nv.shared._Z28TwoPassSharedOptimizedKernelPKfPfm,"aw",@nobits
	.sectionflags	@""
	.align	16
	.zero		1024


//--------------------- .nv.shared.reserved.0     --------------------------
	.section	.nv.shared.reserved.0,"aw",@nobits
	.weak		__nv_reservedSMEM_offset_0_alias
	.size		__nv_reservedSMEM_offset_0_alias, 0, 64
	.other		__nv_reservedSMEM_offset_0_alias,@"STO_CUDA_RESERVED_SHARED STV_DEFAULT"
__nv_reservedSMEM_offset_0_alias:
	.zero		0
	.zero		64


//--------------------- .nv.shared._Z16warpBranchKernelPKfPfm --------------------------
	.section	.nv.shared._Z16warpBranchKernelPKfPfm,"aw",@nobits
	.sectionflags	@""
	.align	16
	.zero		1024


//--------------------- .nv.shared._Z14baselineKernelPKfPfm --------------------------
	.section	.nv.shared._Z14baselineKernelPKfPfm,"aw",@nobits
	.sectionflags	@""
	.align	16
	.zero		1024


//--------------------- .nv.shared._Z24TwoPassInterleavedKernelPKfPfm --------------------------
	.section	.nv.shared._Z24TwoPassInterleavedKernelPKfPfm,"aw",@nobits
	.sectionflags	@""
	.align	16
	.zero		1024


//--------------------- .nv.shared._Z19TwoPassSimpleKernelPKfPfm --------------------------
	.section	.nv.shared._Z19TwoPassSimpleKernelPKfPfm,"aw",@nobits
	.sectionflags	@""
	.align	16
	.zero		1024


//--------------------- .nv.shared._Z12AtomicKernelPKfPfm --------------------------
	.section	.nv.shared._Z12AtomicKernelPKfPfm,"aw",@nobits
	.sectionflags	@""
	.align	16
	.zero		1024


//--------------------- .nv.shared._Z12SerialKernelPKfPfm --------------------------
	.section	.nv.shared._Z12SerialKernelPKfPfm,"aw",@nobits
	.sectionflags	@""
	.align	16
	.zero		1024


//--------------------- .nv.constant0._Z28TwoPassSharedOptimizedKernelPKfPfm --------------------------
	.section	.nv.constant0._Z28TwoPassSharedOptimizedKernelPKfPfm,"a",@progbits
	.sectionflags	@""
	.align	4
.nv.constant0._Z28TwoPassSharedOptimizedKernelPKfPfm:
	.zero		920


//--------------------- .nv.constant0._Z16warpBranchKernelPKfPfm --------------------------
	.section	.nv.constant0._Z16warpBranchKernelPKfPfm,"a",@progbits
	.sectionflags	@""
	.align	4
.nv.constant0._Z16warpBranchKernelPKfPfm:
	.zero		920


//--------------------- .nv.constant0._Z14baselineKernelPKfPfm --------------------------
	.section	.nv.constant0._Z14baselineKernelPKfPfm,"a",@progbits
	.sectionflags	@""
	.align	4
.nv.constant0._Z14baselineKernelPKfPfm:
	.zero		920


//--------------------- .nv.constant0._Z24TwoPassInterleavedKernelPKfPfm --------------------------
	.section	.nv.constant0._Z24TwoPassInterleavedKernelPKfPfm,"a",@progbits
	.sectionflags	@""
	.align	4
.nv.constant0._Z24TwoPassInterleavedKernelPKfPfm:
	.zero		920


//--------------------- .nv.constant0._Z19TwoPassSimpleKernelPKfPfm --------------------------
	.section	.nv.constant0._Z19TwoPassSimpleKernelPKfPfm,"a",@progbits
	.sectionflags	@""
	.align	4
.nv.constant0._Z19TwoPassSimpleKernelPKfPfm:
	.zero		920


//--------------------- .nv.constant0._Z12AtomicKernelPKfPfm --------------------------
	.section	.nv.constant0._Z12AtomicKernelPKfPfm,"a",@progbits
	.sectionflags	@""
	.align	4
.nv.constant0._Z12AtomicKernelPKfPfm:
	.zero		920


//--------------------- .nv.constant0._Z12SerialKernelPKfPfm --------------------------
	.section	.nv.constant0._Z12SerialKernelPKfPfm,"a",@progbits
	.sectionflags	@""
	.align	4
.nv.constant0._Z12SerialKernelPKfPfm:
	.zero		920


//--------------------- SYMBOLS --------------------------

	.type		.nv.reservedSmem.offset0,@object
	.size		.nv.reservedSmem.offset0,0x4
	.type		.nv.reservedSmem.cap,@object
	.size		.nv.reservedSmem.cap,0x4
